//
// Generated by NVIDIA NVVM Compiler
//
// Compiler Build ID: CL-36424714
// Cuda compilation tools, release 13.0, V13.0.88
// Based on NVVM 20.0.0
//

.version 9.0
.target sm_100
.address_size 64

	// .globl	_Z15GrayscaleKernelP5Pixelii
.const .align 4 .b8 c_redRange[24];
.const .align 4 .b8 c_greenRange[24];
.const .align 4 .b8 c_blueRange[24];
.const .align 4 .b8 c_targetColorRange[24];
.extern .shared .align 16 .b8 sharedPixels[];
.extern .shared .align 16 .b8 sdata[];

.visible .entry _Z15GrayscaleKernelP5Pixelii(
	.param .u64 .ptr .align 1 _Z15GrayscaleKernelP5Pixelii_param_0,
	.param .u32 _Z15GrayscaleKernelP5Pixelii_param_1,
	.param .u32 _Z15GrayscaleKernelP5Pixelii_param_2
)
{
	.reg .pred 	%p<4>;
	.reg .b16 	%rs<5>;
	.reg .b32 	%r<15>;
	.reg .b32 	%f<7>;
	.reg .b64 	%rd<5>;

	ld.param.u64 	%rd1, [_Z15GrayscaleKernelP5Pixelii_param_0];
	ld.param.u32 	%r3, [_Z15GrayscaleKernelP5Pixelii_param_1];
	ld.param.u32 	%r4, [_Z15GrayscaleKernelP5Pixelii_param_2];
	mov.u32 	%r6, %ctaid.x;
	mov.u32 	%r7, %ntid.x;
	mov.u32 	%r8, %tid.x;
	mad.lo.s32 	%r1, %r6, %r7, %r8;
	mov.u32 	%r9, %ctaid.y;
	mov.u32 	%r10, %ntid.y;
	mov.u32 	%r11, %tid.y;
	mad.lo.s32 	%r12, %r9, %r10, %r11;
	setp.ge.s32 	%p1, %r1, %r3;
	setp.ge.s32 	%p2, %r12, %r4;
	or.pred  	%p3, %p1, %p2;
	@%p3 bra 	$L__BB0_2;
	cvta.to.global.u64 	%rd2, %rd1;
	mad.lo.s32 	%r13, %r3, %r12, %r1;
	mul.wide.s32 	%rd3, %r13, 3;
	add.s64 	%rd4, %rd2, %rd3;
	ld.global.u8 	%rs1, [%rd4];
	ld.global.u8 	%rs2, [%rd4+1];
	ld.global.u8 	%rs3, [%rd4+2];
	cvt.rn.f32.u16 	%f1, %rs3;
	mul.f32 	%f2, %f1, 0f3E991687;
	cvt.rn.f32.u16 	%f3, %rs2;
	fma.rn.f32 	%f4, %f3, 0f3F1645A2, %f2;
	cvt.rn.f32.u16 	%f5, %rs1;
	fma.rn.f32 	%f6, %f5, 0f3DE978D5, %f4;
	cvt.rzi.u32.f32 	%r14, %f6;
	cvt.u16.u32 	%rs4, %r14;
	st.global.u8 	[%rd4+2], %rs4;
	st.global.u8 	[%rd4+1], %rs4;
	st.global.u8 	[%rd4], %rs4;
$L__BB0_2:
	ret;

}
	// .globl	_Z14PixelateKernelP5Pixeliii
.visible .entry _Z14PixelateKernelP5Pixeliii(
	.param .u64 .ptr .align 1 _Z14PixelateKernelP5Pixeliii_param_0,
	.param .u32 _Z14PixelateKernelP5Pixeliii_param_1,
	.param .u32 _Z14PixelateKernelP5Pixeliii_param_2,
	.param .u32 _Z14PixelateKernelP5Pixeliii_param_3
)
{
	.reg .pred 	%p<92>;
	.reg .b32 	%r<383>;
	.reg .b64 	%rd<22>;

	ld.param.u64 	%rd3, [_Z14PixelateKernelP5Pixeliii_param_0];
	ld.param.u32 	%r195, [_Z14PixelateKernelP5Pixeliii_param_1];
	ld.param.u32 	%r198, [_Z14PixelateKernelP5Pixeliii_param_2];
	ld.param.u32 	%r197, [_Z14PixelateKernelP5Pixeliii_param_3];
	cvta.to.global.u64 	%rd1, %rd3;
	mov.u32 	%r199, %ctaid.x;
	mov.u32 	%r200, %ntid.x;
	mov.u32 	%r201, %tid.x;
	mad.lo.s32 	%r1, %r199, %r200, %r201;
	mov.u32 	%r202, %ctaid.y;
	mov.u32 	%r203, %ntid.y;
	mov.u32 	%r204, %tid.y;
	mad.lo.s32 	%r205, %r202, %r203, %r204;
	setp.ge.s32 	%p2, %r1, %r195;
	setp.ge.s32 	%p3, %r205, %r198;
	or.pred  	%p4, %p2, %p3;
	@%p4 bra 	$L__BB1_47;
	shr.u32 	%r207, %r197, 31;
	add.s32 	%r208, %r197, %r207;
	shr.s32 	%r3, %r208, 1;
	neg.s32 	%r4, %r3;
	setp.lt.s32 	%p5, %r197, -1;
	mov.b32 	%r375, 0;
	mov.u32 	%r376, %r375;
	mov.u32 	%r377, %r375;
	mov.u32 	%r378, %r375;
	@%p5 bra 	$L__BB1_45;
	abs.s32 	%r5, %r3;
	add.s32 	%r6, %r3, %r5;
	add.s32 	%r210, %r6, 1;
	and.b32  	%r7, %r210, 7;
	add.s32 	%r8, %r7, -1;
	and.b32  	%r9, %r210, 3;
	and.b32  	%r10, %r6, 1;
	sub.s32 	%r11, 3, %r3;
	and.b32  	%r211, %r210, -8;
	neg.s32 	%r12, %r211;
	sub.s32 	%r13, %r1, %r3;
	mov.b32 	%r378, 0;
	mov.u32 	%r279, %r4;
	mov.u32 	%r377, %r378;
	mov.u32 	%r376, %r378;
	mov.u32 	%r375, %r378;
$L__BB1_3:
	mov.u32 	%r14, %r279;
	setp.lt.u32 	%p6, %r6, 7;
	add.s32 	%r213, %r14, %r205;
	setp.gt.s32 	%p7, %r213, -1;
	setp.lt.s32 	%p8, %r213, %r198;
	and.pred  	%p1, %p7, %p8;
	mul.lo.s32 	%r19, %r213, %r195;
	mov.u32 	%r353, %r4;
	@%p6 bra 	$L__BB1_23;
	add.s32 	%r284, %r13, %r19;
	mov.u32 	%r285, %r13;
	mov.u32 	%r286, %r12;
	mov.u32 	%r287, %r11;
$L__BB1_5:
	.pragma "nounroll";
	setp.gt.s32 	%p9, %r285, -1;
	setp.lt.s32 	%p10, %r285, %r195;
	and.pred  	%p11, %p9, %p10;
	and.pred  	%p12, %p11, %p1;
	mul.wide.s32 	%rd4, %r284, 3;
	add.s64 	%rd5, %rd1, %rd4;
	add.s64 	%rd2, %rd5, 2;
	not.pred 	%p13, %p12;
	@%p13 bra 	$L__BB1_7;
	ld.global.u8 	%r214, [%rd2];
	add.s32 	%r375, %r375, %r214;
	ld.global.u8 	%r215, [%rd2+-1];
	add.s32 	%r376, %r376, %r215;
	ld.global.u8 	%r216, [%rd2+-2];
	add.s32 	%r377, %r377, %r216;
	add.s32 	%r378, %r378, 1;
$L__BB1_7:
	add.s32 	%r217, %r285, 1;
	setp.gt.s32 	%p14, %r217, -1;
	setp.lt.s32 	%p15, %r217, %r195;
	and.pred  	%p16, %p14, %p15;
	and.pred  	%p17, %p16, %p1;
	not.pred 	%p18, %p17;
	@%p18 bra 	$L__BB1_9;
	ld.global.u8 	%r218, [%rd2+3];
	add.s32 	%r375, %r375, %r218;
	ld.global.u8 	%r219, [%rd2+2];
	add.s32 	%r376, %r376, %r219;
	ld.global.u8 	%r220, [%rd2+1];
	add.s32 	%r377, %r377, %r220;
	add.s32 	%r378, %r378, 1;
$L__BB1_9:
	add.s32 	%r221, %r285, 2;
	setp.gt.s32 	%p19, %r221, -1;
	setp.lt.s32 	%p20, %r221, %r195;
	and.pred  	%p21, %p19, %p20;
	and.pred  	%p22, %p21, %p1;
	not.pred 	%p23, %p22;
	@%p23 bra 	$L__BB1_11;
	ld.global.u8 	%r222, [%rd2+6];
	add.s32 	%r375, %r375, %r222;
	ld.global.u8 	%r223, [%rd2+5];
	add.s32 	%r376, %r376, %r223;
	ld.global.u8 	%r224, [%rd2+4];
	add.s32 	%r377, %r377, %r224;
	add.s32 	%r378, %r378, 1;
$L__BB1_11:
	add.s32 	%r225, %r285, 3;
	setp.gt.s32 	%p24, %r225, -1;
	setp.lt.s32 	%p25, %r225, %r195;
	and.pred  	%p26, %p24, %p25;
	and.pred  	%p27, %p26, %p1;
	not.pred 	%p28, %p27;
	@%p28 bra 	$L__BB1_13;
	ld.global.u8 	%r226, [%rd2+9];
	add.s32 	%r375, %r375, %r226;
	ld.global.u8 	%r227, [%rd2+8];
	add.s32 	%r376, %r376, %r227;
	ld.global.u8 	%r228, [%rd2+7];
	add.s32 	%r377, %r377, %r228;
	add.s32 	%r378, %r378, 1;
$L__BB1_13:
	add.s32 	%r229, %r285, 4;
	setp.gt.s32 	%p29, %r229, -1;
	setp.lt.s32 	%p30, %r229, %r195;
	and.pred  	%p31, %p29, %p30;
	and.pred  	%p32, %p31, %p1;
	not.pred 	%p33, %p32;
	@%p33 bra 	$L__BB1_15;
	ld.global.u8 	%r230, [%rd2+12];
	add.s32 	%r375, %r375, %r230;
	ld.global.u8 	%r231, [%rd2+11];
	add.s32 	%r376, %r376, %r231;
	ld.global.u8 	%r232, [%rd2+10];
	add.s32 	%r377, %r377, %r232;
	add.s32 	%r378, %r378, 1;
$L__BB1_15:
	add.s32 	%r233, %r285, 5;
	setp.gt.s32 	%p34, %r233, -1;
	setp.lt.s32 	%p35, %r233, %r195;
	and.pred  	%p36, %p34, %p35;
	and.pred  	%p37, %p36, %p1;
	not.pred 	%p38, %p37;
	@%p38 bra 	$L__BB1_17;
	ld.global.u8 	%r234, [%rd2+15];
	add.s32 	%r375, %r375, %r234;
	ld.global.u8 	%r235, [%rd2+14];
	add.s32 	%r376, %r376, %r235;
	ld.global.u8 	%r236, [%rd2+13];
	add.s32 	%r377, %r377, %r236;
	add.s32 	%r378, %r378, 1;
$L__BB1_17:
	add.s32 	%r237, %r285, 6;
	setp.gt.s32 	%p39, %r237, -1;
	setp.lt.s32 	%p40, %r237, %r195;
	and.pred  	%p41, %p39, %p40;
	and.pred  	%p42, %p41, %p1;
	not.pred 	%p43, %p42;
	@%p43 bra 	$L__BB1_19;
	ld.global.u8 	%r238, [%rd2+18];
	add.s32 	%r375, %r375, %r238;
	ld.global.u8 	%r239, [%rd2+17];
	add.s32 	%r376, %r376, %r239;
	ld.global.u8 	%r240, [%rd2+16];
	add.s32 	%r377, %r377, %r240;
	add.s32 	%r378, %r378, 1;
$L__BB1_19:
	add.s32 	%r241, %r285, 7;
	setp.gt.s32 	%p44, %r241, -1;
	setp.lt.s32 	%p45, %r241, %r195;
	and.pred  	%p46, %p44, %p45;
	and.pred  	%p47, %p46, %p1;
	not.pred 	%p48, %p47;
	@%p48 bra 	$L__BB1_21;
	ld.global.u8 	%r242, [%rd2+21];
	add.s32 	%r375, %r375, %r242;
	ld.global.u8 	%r243, [%rd2+20];
	add.s32 	%r376, %r376, %r243;
	ld.global.u8 	%r244, [%rd2+19];
	add.s32 	%r377, %r377, %r244;
	add.s32 	%r378, %r378, 1;
$L__BB1_21:
	add.s32 	%r287, %r287, 8;
	add.s32 	%r286, %r286, 8;
	add.s32 	%r285, %r285, 8;
	add.s32 	%r284, %r284, 8;
	setp.ne.s32 	%p49, %r286, 0;
	@%p49 bra 	$L__BB1_5;
	add.s32 	%r353, %r287, -3;
$L__BB1_23:
	setp.eq.s32 	%p50, %r7, 0;
	@%p50 bra 	$L__BB1_44;
	setp.lt.u32 	%p51, %r8, 3;
	@%p51 bra 	$L__BB1_34;
	add.s32 	%r107, %r353, %r1;
	setp.gt.s32 	%p52, %r107, -1;
	setp.lt.s32 	%p53, %r107, %r195;
	and.pred  	%p54, %p52, %p53;
	and.pred  	%p55, %p54, %p1;
	not.pred 	%p56, %p55;
	@%p56 bra 	$L__BB1_27;
	add.s32 	%r246, %r107, %r19;
	mul.wide.s32 	%rd6, %r246, 3;
	add.s64 	%rd7, %rd1, %rd6;
	ld.global.u8 	%r247, [%rd7+2];
	add.s32 	%r375, %r375, %r247;
	ld.global.u8 	%r248, [%rd7+1];
	add.s32 	%r376, %r376, %r248;
	ld.global.u8 	%r249, [%rd7];
	add.s32 	%r377, %r377, %r249;
	add.s32 	%r378, %r378, 1;
$L__BB1_27:
	add.s32 	%r116, %r107, 1;
	setp.gt.s32 	%p57, %r116, -1;
	setp.lt.s32 	%p58, %r116, %r195;
	and.pred  	%p59, %p57, %p58;
	and.pred  	%p60, %p59, %p1;
	not.pred 	%p61, %p60;
	@%p61 bra 	$L__BB1_29;
	add.s32 	%r250, %r116, %r19;
	mul.wide.s32 	%rd8, %r250, 3;
	add.s64 	%rd9, %rd1, %rd8;
	ld.global.u8 	%r251, [%rd9+2];
	add.s32 	%r375, %r375, %r251;
	ld.global.u8 	%r252, [%rd9+1];
	add.s32 	%r376, %r376, %r252;
	ld.global.u8 	%r253, [%rd9];
	add.s32 	%r377, %r377, %r253;
	add.s32 	%r378, %r378, 1;
$L__BB1_29:
	add.s32 	%r125, %r107, 2;
	setp.gt.s32 	%p62, %r125, -1;
	setp.lt.s32 	%p63, %r125, %r195;
	and.pred  	%p64, %p62, %p63;
	and.pred  	%p65, %p64, %p1;
	not.pred 	%p66, %p65;
	@%p66 bra 	$L__BB1_31;
	add.s32 	%r254, %r125, %r19;
	mul.wide.s32 	%rd10, %r254, 3;
	add.s64 	%rd11, %rd1, %rd10;
	ld.global.u8 	%r255, [%rd11+2];
	add.s32 	%r375, %r375, %r255;
	ld.global.u8 	%r256, [%rd11+1];
	add.s32 	%r376, %r376, %r256;
	ld.global.u8 	%r257, [%rd11];
	add.s32 	%r377, %r377, %r257;
	add.s32 	%r378, %r378, 1;
$L__BB1_31:
	add.s32 	%r134, %r107, 3;
	setp.gt.s32 	%p67, %r134, -1;
	setp.lt.s32 	%p68, %r134, %r195;
	and.pred  	%p69, %p67, %p68;
	and.pred  	%p70, %p69, %p1;
	not.pred 	%p71, %p70;
	@%p71 bra 	$L__BB1_33;
	add.s32 	%r258, %r134, %r19;
	mul.wide.s32 	%rd12, %r258, 3;
	add.s64 	%rd13, %rd1, %rd12;
	ld.global.u8 	%r259, [%rd13+2];
	add.s32 	%r375, %r375, %r259;
	ld.global.u8 	%r260, [%rd13+1];
	add.s32 	%r376, %r376, %r260;
	ld.global.u8 	%r261, [%rd13];
	add.s32 	%r377, %r377, %r261;
	add.s32 	%r378, %r378, 1;
$L__BB1_33:
	add.s32 	%r353, %r353, 4;
$L__BB1_34:
	setp.eq.s32 	%p72, %r9, 0;
	@%p72 bra 	$L__BB1_44;
	setp.eq.s32 	%p73, %r9, 1;
	@%p73 bra 	$L__BB1_41;
	add.s32 	%r153, %r353, %r1;
	setp.gt.s32 	%p74, %r153, -1;
	setp.lt.s32 	%p75, %r153, %r195;
	and.pred  	%p76, %p74, %p75;
	and.pred  	%p77, %p76, %p1;
	not.pred 	%p78, %p77;
	@%p78 bra 	$L__BB1_38;
	add.s32 	%r263, %r153, %r19;
	mul.wide.s32 	%rd14, %r263, 3;
	add.s64 	%rd15, %rd1, %rd14;
	ld.global.u8 	%r264, [%rd15+2];
	add.s32 	%r375, %r375, %r264;
	ld.global.u8 	%r265, [%rd15+1];
	add.s32 	%r376, %r376, %r265;
	ld.global.u8 	%r266, [%rd15];
	add.s32 	%r377, %r377, %r266;
	add.s32 	%r378, %r378, 1;
$L__BB1_38:
	add.s32 	%r162, %r153, 1;
	setp.gt.s32 	%p79, %r162, -1;
	setp.lt.s32 	%p80, %r162, %r195;
	and.pred  	%p81, %p79, %p80;
	and.pred  	%p82, %p81, %p1;
	not.pred 	%p83, %p82;
	@%p83 bra 	$L__BB1_40;
	add.s32 	%r267, %r162, %r19;
	mul.wide.s32 	%rd16, %r267, 3;
	add.s64 	%rd17, %rd1, %rd16;
	ld.global.u8 	%r268, [%rd17+2];
	add.s32 	%r375, %r375, %r268;
	ld.global.u8 	%r269, [%rd17+1];
	add.s32 	%r376, %r376, %r269;
	ld.global.u8 	%r270, [%rd17];
	add.s32 	%r377, %r377, %r270;
	add.s32 	%r378, %r378, 1;
$L__BB1_40:
	add.s32 	%r353, %r353, 2;
$L__BB1_41:
	setp.ne.s32 	%p84, %r10, 0;
	@%p84 bra 	$L__BB1_44;
	add.s32 	%r181, %r353, %r1;
	setp.gt.s32 	%p85, %r181, -1;
	setp.lt.s32 	%p86, %r181, %r195;
	and.pred  	%p87, %p85, %p86;
	and.pred  	%p88, %p87, %p1;
	not.pred 	%p89, %p88;
	@%p89 bra 	$L__BB1_44;
	add.s32 	%r271, %r181, %r19;
	mul.wide.s32 	%rd18, %r271, 3;
	add.s64 	%rd19, %rd1, %rd18;
	ld.global.u8 	%r272, [%rd19+2];
	add.s32 	%r375, %r375, %r272;
	ld.global.u8 	%r273, [%rd19+1];
	add.s32 	%r376, %r376, %r273;
	ld.global.u8 	%r274, [%rd19];
	add.s32 	%r377, %r377, %r274;
	add.s32 	%r378, %r378, 1;
$L__BB1_44:
	add.s32 	%r279, %r14, 1;
	setp.ne.s32 	%p90, %r14, %r5;
	@%p90 bra 	$L__BB1_3;
$L__BB1_45:
	setp.lt.s32 	%p91, %r378, 1;
	@%p91 bra 	$L__BB1_47;
	div.s32 	%r275, %r375, %r378;
	mad.lo.s32 	%r276, %r195, %r205, %r1;
	mul.wide.s32 	%rd20, %r276, 3;
	add.s64 	%rd21, %rd1, %rd20;
	st.global.u8 	[%rd21+2], %r275;
	div.s32 	%r277, %r376, %r378;
	st.global.u8 	[%rd21+1], %r277;
	div.s32 	%r278, %r377, %r378;
	st.global.u8 	[%rd21], %r278;
$L__BB1_47:
	ret;

}
	// .globl	_Z23ClassifyAndFilterColorsP5PixeliiPiS1_S1_S0_S0_S0_
.visible .entry _Z23ClassifyAndFilterColorsP5PixeliiPiS1_S1_S0_S0_S0_(
	.param .u64 .ptr .align 1 _Z23ClassifyAndFilterColorsP5PixeliiPiS1_S1_S0_S0_S0__param_0,
	.param .u32 _Z23ClassifyAndFilterColorsP5PixeliiPiS1_S1_S0_S0_S0__param_1,
	.param .u32 _Z23ClassifyAndFilterColorsP5PixeliiPiS1_S1_S0_S0_S0__param_2,
	.param .u64 .ptr .align 1 _Z23ClassifyAndFilterColorsP5PixeliiPiS1_S1_S0_S0_S0__param_3,
	.param .u64 .ptr .align 1 _Z23ClassifyAndFilterColorsP5PixeliiPiS1_S1_S0_S0_S0__param_4,
	.param .u64 .ptr .align 1 _Z23ClassifyAndFilterColorsP5PixeliiPiS1_S1_S0_S0_S0__param_5,
	.param .u64 .ptr .align 1 _Z23ClassifyAndFilterColorsP5PixeliiPiS1_S1_S0_S0_S0__param_6,
	.param .u64 .ptr .align 1 _Z23ClassifyAndFilterColorsP5PixeliiPiS1_S1_S0_S0_S0__param_7,
	.param .u64 .ptr .align 1 _Z23ClassifyAndFilterColorsP5PixeliiPiS1_S1_S0_S0_S0__param_8
)
{
	.reg .pred 	%p<46>;
	.reg .b16 	%rs<8>;
	.reg .b32 	%r<59>;
	.reg .b64 	%rd<20>;

	ld.param.u64 	%rd4, [_Z23ClassifyAndFilterColorsP5PixeliiPiS1_S1_S0_S0_S0__param_0];
	ld.param.u32 	%r6, [_Z23ClassifyAndFilterColorsP5PixeliiPiS1_S1_S0_S0_S0__param_1];
	ld.param.u32 	%r7, [_Z23ClassifyAndFilterColorsP5PixeliiPiS1_S1_S0_S0_S0__param_2];
	ld.param.u64 	%rd5, [_Z23ClassifyAndFilterColorsP5PixeliiPiS1_S1_S0_S0_S0__param_3];
	ld.param.u64 	%rd6, [_Z23ClassifyAndFilterColorsP5PixeliiPiS1_S1_S0_S0_S0__param_4];
	ld.param.u64 	%rd7, [_Z23ClassifyAndFilterColorsP5PixeliiPiS1_S1_S0_S0_S0__param_5];
	ld.param.u64 	%rd8, [_Z23ClassifyAndFilterColorsP5PixeliiPiS1_S1_S0_S0_S0__param_6];
	ld.param.u64 	%rd9, [_Z23ClassifyAndFilterColorsP5PixeliiPiS1_S1_S0_S0_S0__param_7];
	ld.param.u64 	%rd10, [_Z23ClassifyAndFilterColorsP5PixeliiPiS1_S1_S0_S0_S0__param_8];
	mov.u32 	%r9, %ctaid.x;
	mov.u32 	%r10, %ntid.x;
	mov.u32 	%r11, %tid.x;
	mad.lo.s32 	%r1, %r9, %r10, %r11;
	mov.u32 	%r12, %ctaid.y;
	mov.u32 	%r13, %ntid.y;
	mov.u32 	%r14, %tid.y;
	mad.lo.s32 	%r15, %r12, %r13, %r14;
	setp.ge.s32 	%p7, %r1, %r6;
	setp.ge.s32 	%p8, %r15, %r7;
	or.pred  	%p9, %p7, %p8;
	@%p9 bra 	$L__BB2_13;
	cvta.to.global.u64 	%rd11, %rd8;
	cvta.to.global.u64 	%rd12, %rd9;
	cvta.to.global.u64 	%rd13, %rd10;
	cvta.to.global.u64 	%rd14, %rd4;
	mad.lo.s32 	%r16, %r6, %r15, %r1;
	mul.wide.s32 	%rd15, %r16, 3;
	add.s64 	%rd16, %rd14, %rd15;
	ld.global.u8 	%rs4, [%rd16];
	ld.global.u8 	%rs5, [%rd16+1];
	ld.global.u8 	%rs6, [%rd16+2];
	add.s64 	%rd1, %rd11, %rd15;
	mov.b16 	%rs7, 255;
	st.global.u8 	[%rd1], %rs7;
	st.global.u8 	[%rd1+1], %rs7;
	st.global.u8 	[%rd1+2], %rs7;
	add.s64 	%rd2, %rd12, %rd15;
	st.global.u8 	[%rd2], %rs7;
	st.global.u8 	[%rd2+1], %rs7;
	st.global.u8 	[%rd2+2], %rs7;
	add.s64 	%rd3, %rd13, %rd15;
	st.global.u8 	[%rd3], %rs7;
	st.global.u8 	[%rd3+1], %rs7;
	st.global.u8 	[%rd3+2], %rs7;
	cvt.u32.u16 	%r17, %rs6;
	and.b32  	%r3, %r17, 255;
	ld.const.u32 	%r18, [c_redRange];
	setp.gt.s32 	%p11, %r18, %r3;
	ld.const.u32 	%r19, [c_redRange+4];
	setp.lt.s32 	%p12, %r19, %r3;
	cvt.u32.u16 	%r21, %rs5;
	and.b32  	%r4, %r21, 255;
	ld.const.u32 	%r22, [c_redRange+8];
	setp.gt.s32 	%p13, %r22, %r4;
	or.pred  	%p14, %p11, %p13;
	or.pred  	%p15, %p14, %p12;
	ld.const.u32 	%r24, [c_redRange+12];
	setp.lt.s32 	%p16, %r24, %r4;
	or.pred  	%p17, %p15, %p16;
	cvt.u32.u16 	%r26, %rs4;
	and.b32  	%r5, %r26, 255;
	ld.const.u32 	%r27, [c_redRange+16];
	setp.gt.s32 	%p18, %r27, %r5;
	or.pred  	%p19, %p17, %p18;
	mov.pred 	%p43, 0;
	@%p19 bra 	$L__BB2_3;
	ld.const.u32 	%r29, [c_redRange+20];
	setp.ge.s32 	%p43, %r29, %r5;
$L__BB2_3:
	ld.const.u32 	%r30, [c_greenRange];
	setp.gt.s32 	%p21, %r30, %r3;
	ld.const.u32 	%r32, [c_greenRange+4];
	setp.lt.s32 	%p22, %r32, %r3;
	ld.const.u32 	%r34, [c_greenRange+8];
	setp.gt.s32 	%p23, %r34, %r4;
	or.pred  	%p24, %p21, %p23;
	or.pred  	%p25, %p24, %p22;
	ld.const.u32 	%r37, [c_greenRange+12];
	setp.lt.s32 	%p26, %r37, %r4;
	or.pred  	%p27, %p25, %p26;
	ld.const.u32 	%r39, [c_greenRange+16];
	setp.gt.s32 	%p28, %r39, %r5;
	or.pred  	%p29, %p27, %p28;
	mov.pred 	%p44, 0;
	@%p29 bra 	$L__BB2_5;
	ld.const.u32 	%r42, [c_greenRange+20];
	setp.ge.s32 	%p44, %r42, %r5;
$L__BB2_5:
	ld.const.u32 	%r43, [c_blueRange];
	setp.gt.s32 	%p31, %r43, %r3;
	ld.const.u32 	%r45, [c_blueRange+4];
	setp.lt.s32 	%p32, %r45, %r3;
	ld.const.u32 	%r47, [c_blueRange+8];
	setp.gt.s32 	%p33, %r47, %r4;
	or.pred  	%p34, %p31, %p33;
	or.pred  	%p35, %p34, %p32;
	ld.const.u32 	%r50, [c_blueRange+12];
	setp.lt.s32 	%p36, %r50, %r4;
	or.pred  	%p37, %p35, %p36;
	ld.const.u32 	%r52, [c_blueRange+16];
	setp.gt.s32 	%p38, %r52, %r5;
	or.pred  	%p39, %p37, %p38;
	mov.pred 	%p6, 0;
	@%p39 bra 	$L__BB2_7;
	ld.const.u32 	%r55, [c_blueRange+20];
	setp.ge.s32 	%p6, %r55, %r5;
$L__BB2_7:
	not.pred 	%p40, %p43;
	@%p40 bra 	$L__BB2_9;
	cvta.to.global.u64 	%rd19, %rd5;
	atom.global.add.u32 	%r58, [%rd19], 1;
	st.global.u8 	[%rd1], %rs4;
	st.global.u8 	[%rd1+1], %rs5;
	st.global.u8 	[%rd1+2], %rs6;
	bra.uni 	$L__BB2_13;
$L__BB2_9:
	not.pred 	%p41, %p44;
	@%p41 bra 	$L__BB2_11;
	cvta.to.global.u64 	%rd18, %rd6;
	atom.global.add.u32 	%r57, [%rd18], 1;
	st.global.u8 	[%rd2], %rs4;
	st.global.u8 	[%rd2+1], %rs5;
	st.global.u8 	[%rd2+2], %rs6;
	bra.uni 	$L__BB2_13;
$L__BB2_11:
	not.pred 	%p42, %p6;
	@%p42 bra 	$L__BB2_13;
	cvta.to.global.u64 	%rd17, %rd7;
	atom.global.add.u32 	%r56, [%rd17], 1;
	st.global.u8 	[%rd3], %rs4;
	st.global.u8 	[%rd3+1], %rs5;
	st.global.u8 	[%rd3+2], %rs6;
$L__BB2_13:
	ret;

}
	// .globl	_Z22FilterAndOutlineKernelP5PixelS0_iiPiibbb
.visible .entry _Z22FilterAndOutlineKernelP5PixelS0_iiPiibbb(
	.param .u64 .ptr .align 1 _Z22FilterAndOutlineKernelP5PixelS0_iiPiibbb_param_0,
	.param .u64 .ptr .align 1 _Z22FilterAndOutlineKernelP5PixelS0_iiPiibbb_param_1,
	.param .u32 _Z22FilterAndOutlineKernelP5PixelS0_iiPiibbb_param_2,
	.param .u32 _Z22FilterAndOutlineKernelP5PixelS0_iiPiibbb_param_3,
	.param .u64 .ptr .align 1 _Z22FilterAndOutlineKernelP5PixelS0_iiPiibbb_param_4,
	.param .u32 _Z22FilterAndOutlineKernelP5PixelS0_iiPiibbb_param_5,
	.param .u8 _Z22FilterAndOutlineKernelP5PixelS0_iiPiibbb_param_6,
	.param .u8 _Z22FilterAndOutlineKernelP5PixelS0_iiPiibbb_param_7,
	.param .u8 _Z22FilterAndOutlineKernelP5PixelS0_iiPiibbb_param_8
)
{
	.reg .pred 	%p<495>;
	.reg .b16 	%rs<168>;
	.reg .b32 	%r<376>;
	.reg .b32 	%f<7>;
	.reg .b64 	%rd<122>;

	ld.param.u64 	%rd10, [_Z22FilterAndOutlineKernelP5PixelS0_iiPiibbb_param_0];
	ld.param.u64 	%rd11, [_Z22FilterAndOutlineKernelP5PixelS0_iiPiibbb_param_1];
	ld.param.u32 	%r120, [_Z22FilterAndOutlineKernelP5PixelS0_iiPiibbb_param_2];
	ld.param.u32 	%r121, [_Z22FilterAndOutlineKernelP5PixelS0_iiPiibbb_param_3];
	ld.param.u32 	%r122, [_Z22FilterAndOutlineKernelP5PixelS0_iiPiibbb_param_5];
	ld.param.s8 	%rs4, [_Z22FilterAndOutlineKernelP5PixelS0_iiPiibbb_param_6];
	ld.param.s8 	%rs5, [_Z22FilterAndOutlineKernelP5PixelS0_iiPiibbb_param_7];
	ld.param.s8 	%rs6, [_Z22FilterAndOutlineKernelP5PixelS0_iiPiibbb_param_8];
	cvta.to.global.u64 	%rd1, %rd10;
	cvta.to.global.u64 	%rd2, %rd11;
	mov.u32 	%r123, %ctaid.x;
	mov.u32 	%r1, %ntid.x;
	mov.u32 	%r2, %tid.x;
	mad.lo.s32 	%r3, %r123, %r1, %r2;
	mov.u32 	%r124, %ctaid.y;
	mov.u32 	%r4, %ntid.y;
	mov.u32 	%r5, %tid.y;
	mad.lo.s32 	%r6, %r124, %r4, %r5;
	shl.b32 	%r7, %r122, 1;
	add.s32 	%r8, %r7, %r1;
	neg.s32 	%r9, %r122;
	add.s32 	%r10, %r122, %r4;
	setp.le.u32 	%p22, %r10, %r9;
	@%p22 bra 	$L__BB3_8;
	sub.s32 	%r11, %r8, %r122;
	mov.u32 	%r359, %r9;
$L__BB3_2:
	setp.le.u32 	%p23, %r11, %r9;
	@%p23 bra 	$L__BB3_7;
	add.s32 	%r125, %r359, %r6;
	setp.gt.s32 	%p24, %r125, -1;
	setp.lt.s32 	%p25, %r125, %r121;
	and.pred  	%p1, %p24, %p25;
	mul.lo.s32 	%r13, %r125, %r120;
	mov.u32 	%r360, %r9;
$L__BB3_4:
	add.s32 	%r15, %r360, %r3;
	setp.gt.s32 	%p26, %r15, -1;
	setp.lt.s32 	%p27, %r15, %r120;
	and.pred  	%p28, %p26, %p27;
	and.pred  	%p29, %p28, %p1;
	not.pred 	%p30, %p29;
	@%p30 bra 	$L__BB3_6;
	add.s32 	%r126, %r122, %r5;
	add.s32 	%r127, %r126, %r359;
	add.s32 	%r128, %r122, %r2;
	mad.lo.s32 	%r129, %r127, %r8, %r128;
	add.s32 	%r130, %r129, %r360;
	mov.u32 	%r131, sharedPixels;
	mad.lo.s32 	%r132, %r130, 3, %r131;
	add.s32 	%r133, %r15, %r13;
	mul.wide.s32 	%rd12, %r133, 3;
	add.s64 	%rd13, %rd1, %rd12;
	ld.global.u8 	%rs7, [%rd13];
	ld.global.u8 	%rs8, [%rd13+1];
	ld.global.u8 	%rs9, [%rd13+2];
	st.shared.u8 	[%r132], %rs7;
	st.shared.u8 	[%r132+1], %rs8;
	st.shared.u8 	[%r132+2], %rs9;
$L__BB3_6:
	add.s32 	%r360, %r360, %r1;
	setp.lt.u32 	%p31, %r360, %r11;
	@%p31 bra 	$L__BB3_4;
$L__BB3_7:
	add.s32 	%r359, %r359, %r4;
	setp.lt.u32 	%p32, %r359, %r10;
	@%p32 bra 	$L__BB3_2;
$L__BB3_8:
	bar.sync 	0;
	setp.ge.s32 	%p33, %r3, %r120;
	setp.ge.s32 	%p34, %r6, %r121;
	or.pred  	%p35, %p33, %p34;
	@%p35 bra 	$L__BB3_137;
	add.s32 	%r134, %r122, %r5;
	add.s32 	%r135, %r122, %r2;
	mad.lo.s32 	%r136, %r8, %r134, %r135;
	mov.u32 	%r137, sharedPixels;
	mad.lo.s32 	%r138, %r136, 3, %r137;
	ld.shared.u8 	%rs1, [%r138];
	cvt.u32.u16 	%r139, %rs1;
	and.b32  	%r18, %r139, 255;
	ld.shared.u8 	%rs2, [%r138+1];
	ld.shared.u8 	%rs3, [%r138+2];
	setp.eq.s16 	%p36, %rs4, 0;
	@%p36 bra 	$L__BB3_12;
	cvt.u32.u16 	%r140, %rs2;
	and.b32  	%r141, %r140, 255;
	cvt.u32.u16 	%r142, %rs3;
	and.b32  	%r143, %r142, 255;
	ld.const.u32 	%r144, [c_targetColorRange];
	setp.gt.s32 	%p38, %r144, %r143;
	ld.const.u32 	%r145, [c_targetColorRange+4];
	setp.lt.s32 	%p39, %r145, %r143;
	ld.const.u32 	%r147, [c_targetColorRange+8];
	setp.gt.s32 	%p40, %r147, %r141;
	or.pred  	%p41, %p38, %p40;
	or.pred  	%p42, %p41, %p39;
	ld.const.u32 	%r149, [c_targetColorRange+12];
	setp.lt.s32 	%p43, %r149, %r141;
	or.pred  	%p44, %p42, %p43;
	ld.const.u32 	%r151, [c_targetColorRange+16];
	setp.gt.s32 	%p45, %r151, %r18;
	or.pred  	%p46, %p44, %p45;
	mov.pred 	%p494, 0;
	@%p46 bra 	$L__BB3_18;
	ld.const.u32 	%r154, [c_targetColorRange+20];
	setp.ge.s32 	%p494, %r154, %r18;
	bra.uni 	$L__BB3_18;
$L__BB3_12:
	setp.eq.s16 	%p47, %rs5, 0;
	@%p47 bra 	$L__BB3_15;
	cvt.u32.u16 	%r155, %rs2;
	and.b32  	%r156, %r155, 255;
	cvt.u32.u16 	%r157, %rs3;
	and.b32  	%r158, %r157, 255;
	ld.const.u32 	%r159, [c_targetColorRange];
	setp.gt.s32 	%p49, %r159, %r158;
	ld.const.u32 	%r160, [c_targetColorRange+4];
	setp.lt.s32 	%p50, %r160, %r158;
	ld.const.u32 	%r162, [c_targetColorRange+8];
	setp.gt.s32 	%p51, %r162, %r156;
	or.pred  	%p52, %p49, %p51;
	or.pred  	%p53, %p52, %p50;
	ld.const.u32 	%r164, [c_targetColorRange+12];
	setp.lt.s32 	%p54, %r164, %r156;
	or.pred  	%p55, %p53, %p54;
	ld.const.u32 	%r166, [c_targetColorRange+16];
	setp.gt.s32 	%p56, %r166, %r18;
	or.pred  	%p57, %p55, %p56;
	mov.pred 	%p494, 0;
	@%p57 bra 	$L__BB3_18;
	ld.const.u32 	%r169, [c_targetColorRange+20];
	setp.ge.s32 	%p494, %r169, %r18;
	bra.uni 	$L__BB3_18;
$L__BB3_15:
	setp.eq.s16 	%p59, %rs6, 0;
	mov.pred 	%p494, 0;
	@%p59 bra 	$L__BB3_18;
	cvt.u32.u16 	%r170, %rs2;
	and.b32  	%r171, %r170, 255;
	cvt.u32.u16 	%r172, %rs3;
	and.b32  	%r173, %r172, 255;
	ld.const.u32 	%r174, [c_targetColorRange];
	setp.gt.s32 	%p61, %r174, %r173;
	ld.const.u32 	%r175, [c_targetColorRange+4];
	setp.lt.s32 	%p62, %r175, %r173;
	ld.const.u32 	%r177, [c_targetColorRange+8];
	setp.gt.s32 	%p63, %r177, %r171;
	or.pred  	%p64, %p61, %p63;
	or.pred  	%p65, %p64, %p62;
	ld.const.u32 	%r179, [c_targetColorRange+12];
	setp.lt.s32 	%p66, %r179, %r171;
	or.pred  	%p67, %p65, %p66;
	ld.const.u32 	%r181, [c_targetColorRange+16];
	setp.gt.s32 	%p68, %r181, %r18;
	or.pred  	%p69, %p67, %p68;
	@%p69 bra 	$L__BB3_18;
	ld.const.u32 	%r184, [c_targetColorRange+20];
	setp.ge.s32 	%p494, %r184, %r18;
$L__BB3_18:
	cvt.rn.f32.u16 	%f1, %rs3;
	mul.f32 	%f2, %f1, 0f3E991687;
	cvt.rn.f32.u16 	%f3, %rs2;
	fma.rn.f32 	%f4, %f3, 0f3F1645A2, %f2;
	cvt.rn.f32.u16 	%f5, %rs1;
	fma.rn.f32 	%f6, %f5, 0f3DE978D5, %f4;
	cvt.rzi.u32.f32 	%r185, %f6;
	cvt.u16.u32 	%rs13, %r185;
	mad.lo.s32 	%r186, %r120, %r6, %r3;
	mul.wide.s32 	%rd14, %r186, 3;
	add.s64 	%rd3, %rd2, %rd14;
	st.global.u8 	[%rd3], %rs13;
	st.global.u8 	[%rd3+1], %rs13;
	st.global.u8 	[%rd3+2], %rs13;
	not.pred 	%p70, %p494;
	@%p70 bra 	$L__BB3_137;
	ld.param.u64 	%rd121, [_Z22FilterAndOutlineKernelP5PixelS0_iiPiibbb_param_4];
	cvta.to.global.u64 	%rd15, %rd121;
	atom.global.add.u32 	%r187, [%rd15], 1;
	st.global.u8 	[%rd3], %rs1;
	st.global.u8 	[%rd3+1], %rs2;
	st.global.u8 	[%rd3+2], %rs3;
	setp.lt.s32 	%p71, %r122, 0;
	@%p71 bra 	$L__BB3_137;
	setp.eq.s16 	%p72, %rs4, 0;
	ld.const.u32 	%r21, [c_targetColorRange];
	ld.const.u32 	%r22, [c_targetColorRange+4];
	ld.const.u32 	%r23, [c_targetColorRange+8];
	ld.const.u32 	%r24, [c_targetColorRange+12];
	ld.const.u32 	%r25, [c_targetColorRange+16];
	ld.const.u32 	%r26, [c_targetColorRange+20];
	@%p72 bra 	$L__BB3_51;
	sub.s32 	%r27, %r3, %r122;
	setp.gt.s32 	%p73, %r27, -1;
	setp.lt.s32 	%p74, %r27, %r120;
	and.pred  	%p6, %p73, %p74;
	sub.s32 	%r28, 1, %r122;
	add.s32 	%r188, %r28, %r3;
	setp.gt.s32 	%p75, %r188, -1;
	setp.lt.s32 	%p76, %r188, %r120;
	and.pred  	%p7, %p75, %p76;
	add.s32 	%r29, %r27, 2;
	setp.gt.s32 	%p77, %r29, -1;
	setp.lt.s32 	%p78, %r29, %r120;
	and.pred  	%p8, %p77, %p78;
	sub.s32 	%r30, 3, %r122;
	mov.u32 	%r373, %r9;
$L__BB3_22:
	add.s32 	%r189, %r373, %r6;
	setp.gt.s32 	%p79, %r189, -1;
	setp.lt.s32 	%p80, %r189, %r121;
	and.pred  	%p21, %p79, %p80;
	mul.lo.s32 	%r102, %r189, %r120;
	or.b32  	%r190, %r373, %r9;
	setp.ne.s32 	%p82, %r190, 0;
	and.pred  	%p83, %p82, %p6;
	and.pred  	%p84, %p83, %p21;
	not.pred 	%p85, %p84;
	@%p85 bra 	$L__BB3_25;
	add.s32 	%r103, %r27, %r102;
	mul.wide.s32 	%rd16, %r103, 3;
	add.s64 	%rd17, %rd1, %rd16;
	ld.global.u8 	%rs14, [%rd17+2];
	ld.global.u8 	%rs16, [%rd17+1];
	ld.global.u8 	%rs18, [%rd17];
	cvt.u32.u16 	%r191, %rs14;
	and.b32  	%r192, %r191, 255;
	setp.le.s32 	%p86, %r21, %r192;
	setp.ge.s32 	%p87, %r22, %r192;
	cvt.u32.u16 	%r193, %rs16;
	and.b32  	%r194, %r193, 255;
	setp.le.s32 	%p88, %r23, %r194;
	and.pred  	%p89, %p86, %p88;
	and.pred  	%p90, %p89, %p87;
	setp.ge.s32 	%p91, %r24, %r194;
	and.pred  	%p92, %p90, %p91;
	cvt.u32.u16 	%r195, %rs18;
	and.b32  	%r196, %r195, 255;
	setp.le.s32 	%p93, %r25, %r196;
	and.pred  	%p94, %p92, %p93;
	setp.ge.s32 	%p95, %r26, %r196;
	and.pred  	%p96, %p94, %p95;
	@%p96 bra 	$L__BB3_25;
	add.s64 	%rd19, %rd2, %rd16;
	mov.b16 	%rs20, 0;
	st.global.u8 	[%rd19], %rs20;
	st.global.u8 	[%rd19+1], %rs20;
	st.global.u8 	[%rd19+2], %rs20;
$L__BB3_25:
	and.b32  	%r197, %r122, 1;
	setp.eq.b32 	%p97, %r197, 1;
	not.pred 	%p98, %p97;
	mov.u32 	%r374, %r28;
	@%p98 bra 	$L__BB3_32;
	or.b32  	%r198, %r28, %r373;
	setp.ne.s32 	%p99, %r198, 0;
	and.pred  	%p100, %p99, %p7;
	and.pred  	%p101, %p100, %p21;
	not.pred 	%p102, %p101;
	@%p102 bra 	$L__BB3_29;
	cvt.s64.s32 	%rd20, %r102;
	cvt.s64.s32 	%rd21, %r3;
	cvt.u64.u32 	%rd22, %r122;
	sub.s64 	%rd23, %rd21, %rd22;
	add.s64 	%rd8, %rd23, %rd20;
	mad.lo.s64 	%rd24, %rd8, 3, %rd1;
	ld.global.u8 	%rs21, [%rd24+5];
	ld.global.u8 	%rs23, [%rd24+4];
	ld.global.u8 	%rs25, [%rd24+3];
	cvt.u32.u16 	%r199, %rs21;
	and.b32  	%r200, %r199, 255;
	setp.le.s32 	%p103, %r21, %r200;
	setp.ge.s32 	%p104, %r22, %r200;
	cvt.u32.u16 	%r201, %rs23;
	and.b32  	%r202, %r201, 255;
	setp.le.s32 	%p105, %r23, %r202;
	and.pred  	%p106, %p103, %p105;
	and.pred  	%p107, %p106, %p104;
	setp.ge.s32 	%p108, %r24, %r202;
	and.pred  	%p109, %p107, %p108;
	cvt.u32.u16 	%r203, %rs25;
	and.b32  	%r204, %r203, 255;
	setp.le.s32 	%p110, %r25, %r204;
	and.pred  	%p111, %p109, %p110;
	setp.ge.s32 	%p112, %r26, %r204;
	and.pred  	%p113, %p111, %p112;
	@%p113 bra 	$L__BB3_29;
	mad.lo.s64 	%rd25, %rd8, 3, %rd2;
	mov.b16 	%rs27, 0;
	st.global.u8 	[%rd25+3], %rs27;
	st.global.u8 	[%rd25+4], %rs27;
	st.global.u8 	[%rd25+5], %rs27;
$L__BB3_29:
	and.pred  	%p114, %p8, %p21;
	not.pred 	%p115, %p114;
	mov.u32 	%r374, %r30;
	@%p115 bra 	$L__BB3_32;
	add.s32 	%r104, %r29, %r102;
	mul.wide.s32 	%rd26, %r104, 3;
	add.s64 	%rd27, %rd1, %rd26;
	ld.global.u8 	%rs28, [%rd27+2];
	ld.global.u8 	%rs30, [%rd27+1];
	ld.global.u8 	%rs32, [%rd27];
	cvt.u32.u16 	%r205, %rs28;
	and.b32  	%r206, %r205, 255;
	setp.le.s32 	%p116, %r21, %r206;
	setp.ge.s32 	%p117, %r22, %r206;
	cvt.u32.u16 	%r207, %rs30;
	and.b32  	%r208, %r207, 255;
	setp.le.s32 	%p118, %r23, %r208;
	and.pred  	%p119, %p116, %p118;
	and.pred  	%p120, %p119, %p117;
	setp.ge.s32 	%p121, %r24, %r208;
	and.pred  	%p122, %p120, %p121;
	cvt.u32.u16 	%r209, %rs32;
	and.b32  	%r210, %r209, 255;
	setp.le.s32 	%p123, %r25, %r210;
	and.pred  	%p124, %p122, %p123;
	setp.ge.s32 	%p125, %r26, %r210;
	and.pred  	%p126, %p124, %p125;
	mov.u32 	%r374, %r30;
	@%p126 bra 	$L__BB3_32;
	add.s64 	%rd29, %rd2, %rd26;
	mov.b16 	%rs34, 0;
	st.global.u8 	[%rd29], %rs34;
	st.global.u8 	[%rd29+1], %rs34;
	st.global.u8 	[%rd29+2], %rs34;
	mov.u32 	%r374, %r30;
$L__BB3_32:
	setp.lt.u32 	%p127, %r7, 3;
	@%p127 bra 	$L__BB3_50;
$L__BB3_33:
	or.b32  	%r211, %r374, %r373;
	setp.eq.s32 	%p128, %r211, 0;
	@%p128 bra 	$L__BB3_37;
	add.s32 	%r107, %r374, %r3;
	setp.gt.s32 	%p129, %r107, -1;
	setp.lt.s32 	%p130, %r107, %r120;
	and.pred  	%p131, %p129, %p130;
	and.pred  	%p132, %p131, %p21;
	not.pred 	%p133, %p132;
	@%p133 bra 	$L__BB3_37;
	add.s32 	%r108, %r107, %r102;
	mul.wide.s32 	%rd30, %r108, 3;
	add.s64 	%rd31, %rd1, %rd30;
	ld.global.u8 	%rs35, [%rd31+2];
	ld.global.u8 	%rs37, [%rd31+1];
	ld.global.u8 	%rs39, [%rd31];
	cvt.u32.u16 	%r212, %rs35;
	and.b32  	%r213, %r212, 255;
	setp.le.s32 	%p134, %r21, %r213;
	setp.ge.s32 	%p135, %r22, %r213;
	cvt.u32.u16 	%r214, %rs37;
	and.b32  	%r215, %r214, 255;
	setp.le.s32 	%p136, %r23, %r215;
	and.pred  	%p137, %p134, %p136;
	and.pred  	%p138, %p137, %p135;
	setp.ge.s32 	%p139, %r24, %r215;
	and.pred  	%p140, %p138, %p139;
	cvt.u32.u16 	%r216, %rs39;
	and.b32  	%r217, %r216, 255;
	setp.le.s32 	%p141, %r25, %r217;
	and.pred  	%p142, %p140, %p141;
	setp.ge.s32 	%p143, %r26, %r217;
	and.pred  	%p144, %p142, %p143;
	@%p144 bra 	$L__BB3_37;
	add.s64 	%rd33, %rd2, %rd30;
	mov.b16 	%rs41, 0;
	st.global.u8 	[%rd33], %rs41;
	st.global.u8 	[%rd33+1], %rs41;
	st.global.u8 	[%rd33+2], %rs41;
$L__BB3_37:
	add.s32 	%r109, %r374, 1;
	or.b32  	%r218, %r109, %r373;
	setp.eq.s32 	%p145, %r218, 0;
	@%p145 bra 	$L__BB3_41;
	add.s32 	%r110, %r109, %r3;
	setp.gt.s32 	%p146, %r110, -1;
	setp.lt.s32 	%p147, %r110, %r120;
	and.pred  	%p148, %p146, %p147;
	and.pred  	%p149, %p148, %p21;
	not.pred 	%p150, %p149;
	@%p150 bra 	$L__BB3_41;
	add.s32 	%r111, %r110, %r102;
	mul.wide.s32 	%rd34, %r111, 3;
	add.s64 	%rd35, %rd1, %rd34;
	ld.global.u8 	%rs42, [%rd35+2];
	ld.global.u8 	%rs44, [%rd35+1];
	ld.global.u8 	%rs46, [%rd35];
	cvt.u32.u16 	%r219, %rs42;
	and.b32  	%r220, %r219, 255;
	setp.le.s32 	%p151, %r21, %r220;
	setp.ge.s32 	%p152, %r22, %r220;
	cvt.u32.u16 	%r221, %rs44;
	and.b32  	%r222, %r221, 255;
	setp.le.s32 	%p153, %r23, %r222;
	and.pred  	%p154, %p151, %p153;
	and.pred  	%p155, %p154, %p152;
	setp.ge.s32 	%p156, %r24, %r222;
	and.pred  	%p157, %p155, %p156;
	cvt.u32.u16 	%r223, %rs46;
	and.b32  	%r224, %r223, 255;
	setp.le.s32 	%p158, %r25, %r224;
	and.pred  	%p159, %p157, %p158;
	setp.ge.s32 	%p160, %r26, %r224;
	and.pred  	%p161, %p159, %p160;
	@%p161 bra 	$L__BB3_41;
	add.s64 	%rd37, %rd2, %rd34;
	mov.b16 	%rs48, 0;
	st.global.u8 	[%rd37], %rs48;
	st.global.u8 	[%rd37+1], %rs48;
	st.global.u8 	[%rd37+2], %rs48;
$L__BB3_41:
	add.s32 	%r112, %r374, 2;
	or.b32  	%r225, %r112, %r373;
	setp.eq.s32 	%p162, %r225, 0;
	@%p162 bra 	$L__BB3_45;
	add.s32 	%r113, %r112, %r3;
	setp.gt.s32 	%p163, %r113, -1;
	setp.lt.s32 	%p164, %r113, %r120;
	and.pred  	%p165, %p163, %p164;
	and.pred  	%p166, %p165, %p21;
	not.pred 	%p167, %p166;
	@%p167 bra 	$L__BB3_45;
	add.s32 	%r114, %r113, %r102;
	mul.wide.s32 	%rd38, %r114, 3;
	add.s64 	%rd39, %rd1, %rd38;
	ld.global.u8 	%rs49, [%rd39+2];
	ld.global.u8 	%rs51, [%rd39+1];
	ld.global.u8 	%rs53, [%rd39];
	cvt.u32.u16 	%r226, %rs49;
	and.b32  	%r227, %r226, 255;
	setp.le.s32 	%p168, %r21, %r227;
	setp.ge.s32 	%p169, %r22, %r227;
	cvt.u32.u16 	%r228, %rs51;
	and.b32  	%r229, %r228, 255;
	setp.le.s32 	%p170, %r23, %r229;
	and.pred  	%p171, %p168, %p170;
	and.pred  	%p172, %p171, %p169;
	setp.ge.s32 	%p173, %r24, %r229;
	and.pred  	%p174, %p172, %p173;
	cvt.u32.u16 	%r230, %rs53;
	and.b32  	%r231, %r230, 255;
	setp.le.s32 	%p175, %r25, %r231;
	and.pred  	%p176, %p174, %p175;
	setp.ge.s32 	%p177, %r26, %r231;
	and.pred  	%p178, %p176, %p177;
	@%p178 bra 	$L__BB3_45;
	add.s64 	%rd41, %rd2, %rd38;
	mov.b16 	%rs55, 0;
	st.global.u8 	[%rd41], %rs55;
	st.global.u8 	[%rd41+1], %rs55;
	st.global.u8 	[%rd41+2], %rs55;
$L__BB3_45:
	add.s32 	%r115, %r374, 3;
	or.b32  	%r232, %r115, %r373;
	setp.eq.s32 	%p179, %r232, 0;
	@%p179 bra 	$L__BB3_49;
	add.s32 	%r116, %r115, %r3;
	setp.gt.s32 	%p180, %r116, -1;
	setp.lt.s32 	%p181, %r116, %r120;
	and.pred  	%p182, %p180, %p181;
	and.pred  	%p183, %p182, %p21;
	not.pred 	%p184, %p183;
	@%p184 bra 	$L__BB3_49;
	add.s32 	%r117, %r116, %r102;
	mul.wide.s32 	%rd42, %r117, 3;
	add.s64 	%rd43, %rd1, %rd42;
	ld.global.u8 	%rs56, [%rd43+2];
	ld.global.u8 	%rs58, [%rd43+1];
	ld.global.u8 	%rs60, [%rd43];
	cvt.u32.u16 	%r233, %rs56;
	and.b32  	%r234, %r233, 255;
	setp.le.s32 	%p185, %r21, %r234;
	setp.ge.s32 	%p186, %r22, %r234;
	cvt.u32.u16 	%r235, %rs58;
	and.b32  	%r236, %r235, 255;
	setp.le.s32 	%p187, %r23, %r236;
	and.pred  	%p188, %p185, %p187;
	and.pred  	%p189, %p188, %p186;
	setp.ge.s32 	%p190, %r24, %r236;
	and.pred  	%p191, %p189, %p190;
	cvt.u32.u16 	%r237, %rs60;
	and.b32  	%r238, %r237, 255;
	setp.le.s32 	%p192, %r25, %r238;
	and.pred  	%p193, %p191, %p192;
	setp.ge.s32 	%p194, %r26, %r238;
	and.pred  	%p195, %p193, %p194;
	@%p195 bra 	$L__BB3_49;
	add.s64 	%rd45, %rd2, %rd42;
	mov.b16 	%rs62, 0;
	st.global.u8 	[%rd45], %rs62;
	st.global.u8 	[%rd45+1], %rs62;
	st.global.u8 	[%rd45+2], %rs62;
$L__BB3_49:
	add.s32 	%r374, %r374, 4;
	setp.ne.s32 	%p196, %r115, %r122;
	@%p196 bra 	$L__BB3_33;
$L__BB3_50:
	add.s32 	%r119, %r373, 1;
	setp.ne.s32 	%p197, %r373, %r122;
	mov.u32 	%r373, %r119;
	@%p197 bra 	$L__BB3_22;
	bra.uni 	$L__BB3_137;
$L__BB3_51:
	setp.eq.s16 	%p198, %rs5, 0;
	@%p198 bra 	$L__BB3_63;
	sub.s32 	%r31, %r3, %r122;
	setp.gt.s32 	%p199, %r31, -1;
	setp.lt.s32 	%p200, %r31, %r120;
	and.pred  	%p9, %p199, %p200;
	sub.s32 	%r32, 1, %r122;
	add.s32 	%r239, %r32, %r3;
	setp.gt.s32 	%p201, %r239, -1;
	setp.lt.s32 	%p202, %r239, %r120;
	and.pred  	%p10, %p201, %p202;
	add.s32 	%r33, %r31, 2;
	setp.gt.s32 	%p203, %r33, -1;
	setp.lt.s32 	%p204, %r33, %r120;
	and.pred  	%p11, %p203, %p204;
	sub.s32 	%r34, 3, %r122;
	mov.u32 	%r370, %r9;
$L__BB3_53:
	add.s32 	%r240, %r370, %r6;
	setp.gt.s32 	%p205, %r240, -1;
	setp.lt.s32 	%p206, %r240, %r121;
	and.pred  	%p20, %p205, %p206;
	mul.lo.s32 	%r83, %r240, %r120;
	or.b32  	%r241, %r370, %r9;
	setp.ne.s32 	%p208, %r241, 0;
	and.pred  	%p209, %p208, %p9;
	and.pred  	%p210, %p209, %p20;
	@%p210 bra 	$L__BB3_54;
	bra.uni 	$L__BB3_56;
$L__BB3_54:
	add.s32 	%r97, %r31, %r83;
	mul.wide.s32 	%rd46, %r97, 3;
	add.s64 	%rd47, %rd1, %rd46;
	ld.global.u8 	%rs63, [%rd47];
	ld.global.u8 	%rs65, [%rd47+1];
	ld.global.u8 	%rs67, [%rd47+2];
	cvt.u32.u16 	%r242, %rs67;
	and.b32  	%r243, %r242, 255;
	setp.le.s32 	%p211, %r21, %r243;
	setp.ge.s32 	%p212, %r22, %r243;
	cvt.u32.u16 	%r244, %rs65;
	and.b32  	%r245, %r244, 255;
	setp.le.s32 	%p213, %r23, %r245;
	and.pred  	%p214, %p211, %p213;
	and.pred  	%p215, %p214, %p212;
	setp.ge.s32 	%p216, %r24, %r245;
	and.pred  	%p217, %p215, %p216;
	cvt.u32.u16 	%r246, %rs63;
	and.b32  	%r247, %r246, 255;
	setp.le.s32 	%p218, %r25, %r247;
	and.pred  	%p219, %p217, %p218;
	setp.ge.s32 	%p220, %r26, %r247;
	and.pred  	%p221, %p219, %p220;
	@%p221 bra 	$L__BB3_56;
	add.s64 	%rd49, %rd2, %rd46;
	mov.b16 	%rs69, 0;
	st.global.u8 	[%rd49], %rs69;
	st.global.u8 	[%rd49+1], %rs69;
	st.global.u8 	[%rd49+2], %rs69;
$L__BB3_56:
	and.b32  	%r248, %r122, 1;
	setp.eq.b32 	%p222, %r248, 1;
	not.pred 	%p223, %p222;
	mov.u32 	%r372, %r32;
	@%p223 bra 	$L__BB3_135;
	or.b32  	%r249, %r32, %r370;
	setp.ne.s32 	%p224, %r249, 0;
	and.pred  	%p225, %p224, %p10;
	and.pred  	%p226, %p225, %p20;
	not.pred 	%p227, %p226;
	@%p227 bra 	$L__BB3_60;
	cvt.s64.s32 	%rd50, %r83;
	cvt.s64.s32 	%rd51, %r3;
	cvt.u64.u32 	%rd52, %r122;
	sub.s64 	%rd53, %rd51, %rd52;
	add.s64 	%rd7, %rd53, %rd50;
	mad.lo.s64 	%rd54, %rd7, 3, %rd1;
	ld.global.u8 	%rs70, [%rd54+3];
	ld.global.u8 	%rs72, [%rd54+4];
	ld.global.u8 	%rs74, [%rd54+5];
	cvt.u32.u16 	%r250, %rs74;
	and.b32  	%r251, %r250, 255;
	setp.le.s32 	%p228, %r21, %r251;
	setp.ge.s32 	%p229, %r22, %r251;
	cvt.u32.u16 	%r252, %rs72;
	and.b32  	%r253, %r252, 255;
	setp.le.s32 	%p230, %r23, %r253;
	and.pred  	%p231, %p228, %p230;
	and.pred  	%p232, %p231, %p229;
	setp.ge.s32 	%p233, %r24, %r253;
	and.pred  	%p234, %p232, %p233;
	cvt.u32.u16 	%r254, %rs70;
	and.b32  	%r255, %r254, 255;
	setp.le.s32 	%p235, %r25, %r255;
	and.pred  	%p236, %p234, %p235;
	setp.ge.s32 	%p237, %r26, %r255;
	and.pred  	%p238, %p236, %p237;
	@%p238 bra 	$L__BB3_60;
	mad.lo.s64 	%rd55, %rd7, 3, %rd2;
	mov.b16 	%rs76, 0;
	st.global.u8 	[%rd55+3], %rs76;
	st.global.u8 	[%rd55+4], %rs76;
	st.global.u8 	[%rd55+5], %rs76;
$L__BB3_60:
	and.pred  	%p239, %p11, %p20;
	not.pred 	%p240, %p239;
	mov.u32 	%r372, %r34;
	@%p240 bra 	$L__BB3_135;
	add.s32 	%r98, %r33, %r83;
	mul.wide.s32 	%rd56, %r98, 3;
	add.s64 	%rd57, %rd1, %rd56;
	ld.global.u8 	%rs77, [%rd57];
	ld.global.u8 	%rs79, [%rd57+1];
	ld.global.u8 	%rs81, [%rd57+2];
	cvt.u32.u16 	%r256, %rs81;
	and.b32  	%r257, %r256, 255;
	setp.le.s32 	%p241, %r21, %r257;
	setp.ge.s32 	%p242, %r22, %r257;
	cvt.u32.u16 	%r258, %rs79;
	and.b32  	%r259, %r258, 255;
	setp.le.s32 	%p243, %r23, %r259;
	and.pred  	%p244, %p241, %p243;
	and.pred  	%p245, %p244, %p242;
	setp.ge.s32 	%p246, %r24, %r259;
	and.pred  	%p247, %p245, %p246;
	cvt.u32.u16 	%r260, %rs77;
	and.b32  	%r261, %r260, 255;
	setp.le.s32 	%p248, %r25, %r261;
	and.pred  	%p249, %p247, %p248;
	setp.ge.s32 	%p250, %r26, %r261;
	and.pred  	%p251, %p249, %p250;
	mov.u32 	%r372, %r34;
	@%p251 bra 	$L__BB3_135;
	add.s64 	%rd59, %rd2, %rd56;
	mov.b16 	%rs83, 0;
	st.global.u8 	[%rd59], %rs83;
	st.global.u8 	[%rd59+1], %rs83;
	st.global.u8 	[%rd59+2], %rs83;
	mov.u32 	%r372, %r34;
	bra.uni 	$L__BB3_135;
$L__BB3_63:
	setp.eq.s16 	%p323, %rs6, 0;
	@%p323 bra 	$L__BB3_75;
	sub.s32 	%r35, %r3, %r122;
	setp.gt.s32 	%p324, %r35, -1;
	setp.lt.s32 	%p325, %r35, %r120;
	and.pred  	%p12, %p324, %p325;
	sub.s32 	%r36, 1, %r122;
	add.s32 	%r290, %r36, %r3;
	setp.gt.s32 	%p326, %r290, -1;
	setp.lt.s32 	%p327, %r290, %r120;
	and.pred  	%p13, %p326, %p327;
	add.s32 	%r37, %r35, 2;
	setp.gt.s32 	%p328, %r37, -1;
	setp.lt.s32 	%p329, %r37, %r120;
	and.pred  	%p14, %p328, %p329;
	sub.s32 	%r38, 3, %r122;
	mov.u32 	%r367, %r9;
$L__BB3_65:
	add.s32 	%r291, %r367, %r6;
	setp.gt.s32 	%p330, %r291, -1;
	setp.lt.s32 	%p331, %r291, %r121;
	and.pred  	%p19, %p330, %p331;
	mul.lo.s32 	%r64, %r291, %r120;
	or.b32  	%r292, %r367, %r9;
	setp.ne.s32 	%p333, %r292, 0;
	and.pred  	%p334, %p333, %p12;
	and.pred  	%p335, %p334, %p19;
	@%p335 bra 	$L__BB3_66;
	bra.uni 	$L__BB3_68;
$L__BB3_66:
	add.s32 	%r78, %r35, %r64;
	mul.wide.s32 	%rd76, %r78, 3;
	add.s64 	%rd77, %rd1, %rd76;
	ld.global.u8 	%rs112, [%rd77];
	ld.global.u8 	%rs114, [%rd77+1];
	ld.global.u8 	%rs116, [%rd77+2];
	cvt.u32.u16 	%r293, %rs116;
	and.b32  	%r294, %r293, 255;
	setp.le.s32 	%p336, %r21, %r294;
	setp.ge.s32 	%p337, %r22, %r294;
	cvt.u32.u16 	%r295, %rs114;
	and.b32  	%r296, %r295, 255;
	setp.le.s32 	%p338, %r23, %r296;
	and.pred  	%p339, %p336, %p338;
	and.pred  	%p340, %p339, %p337;
	setp.ge.s32 	%p341, %r24, %r296;
	and.pred  	%p342, %p340, %p341;
	cvt.u32.u16 	%r297, %rs112;
	and.b32  	%r298, %r297, 255;
	setp.le.s32 	%p343, %r25, %r298;
	and.pred  	%p344, %p342, %p343;
	setp.ge.s32 	%p345, %r26, %r298;
	and.pred  	%p346, %p344, %p345;
	@%p346 bra 	$L__BB3_68;
	add.s64 	%rd79, %rd2, %rd76;
	mov.b16 	%rs118, 0;
	st.global.u8 	[%rd79], %rs118;
	st.global.u8 	[%rd79+1], %rs118;
	st.global.u8 	[%rd79+2], %rs118;
$L__BB3_68:
	and.b32  	%r299, %r122, 1;
	setp.eq.b32 	%p347, %r299, 1;
	not.pred 	%p348, %p347;
	mov.u32 	%r369, %r36;
	@%p348 bra 	$L__BB3_116;
	or.b32  	%r300, %r36, %r367;
	setp.ne.s32 	%p349, %r300, 0;
	and.pred  	%p350, %p349, %p13;
	and.pred  	%p351, %p350, %p19;
	not.pred 	%p352, %p351;
	@%p352 bra 	$L__BB3_72;
	cvt.s64.s32 	%rd80, %r64;
	cvt.s64.s32 	%rd81, %r3;
	cvt.u64.u32 	%rd82, %r122;
	sub.s64 	%rd83, %rd81, %rd82;
	add.s64 	%rd6, %rd83, %rd80;
	mad.lo.s64 	%rd84, %rd6, 3, %rd1;
	ld.global.u8 	%rs119, [%rd84+3];
	ld.global.u8 	%rs121, [%rd84+4];
	ld.global.u8 	%rs123, [%rd84+5];
	cvt.u32.u16 	%r301, %rs123;
	and.b32  	%r302, %r301, 255;
	setp.le.s32 	%p353, %r21, %r302;
	setp.ge.s32 	%p354, %r22, %r302;
	cvt.u32.u16 	%r303, %rs121;
	and.b32  	%r304, %r303, 255;
	setp.le.s32 	%p355, %r23, %r304;
	and.pred  	%p356, %p353, %p355;
	and.pred  	%p357, %p356, %p354;
	setp.ge.s32 	%p358, %r24, %r304;
	and.pred  	%p359, %p357, %p358;
	cvt.u32.u16 	%r305, %rs119;
	and.b32  	%r306, %r305, 255;
	setp.le.s32 	%p360, %r25, %r306;
	and.pred  	%p361, %p359, %p360;
	setp.ge.s32 	%p362, %r26, %r306;
	and.pred  	%p363, %p361, %p362;
	@%p363 bra 	$L__BB3_72;
	mad.lo.s64 	%rd85, %rd6, 3, %rd2;
	mov.b16 	%rs125, 0;
	st.global.u8 	[%rd85+3], %rs125;
	st.global.u8 	[%rd85+4], %rs125;
	st.global.u8 	[%rd85+5], %rs125;
$L__BB3_72:
	and.pred  	%p364, %p14, %p19;
	not.pred 	%p365, %p364;
	mov.u32 	%r369, %r38;
	@%p365 bra 	$L__BB3_116;
	add.s32 	%r79, %r37, %r64;
	mul.wide.s32 	%rd86, %r79, 3;
	add.s64 	%rd87, %rd1, %rd86;
	ld.global.u8 	%rs126, [%rd87];
	ld.global.u8 	%rs128, [%rd87+1];
	ld.global.u8 	%rs130, [%rd87+2];
	cvt.u32.u16 	%r307, %rs130;
	and.b32  	%r308, %r307, 255;
	setp.le.s32 	%p366, %r21, %r308;
	setp.ge.s32 	%p367, %r22, %r308;
	cvt.u32.u16 	%r309, %rs128;
	and.b32  	%r310, %r309, 255;
	setp.le.s32 	%p368, %r23, %r310;
	and.pred  	%p369, %p366, %p368;
	and.pred  	%p370, %p369, %p367;
	setp.ge.s32 	%p371, %r24, %r310;
	and.pred  	%p372, %p370, %p371;
	cvt.u32.u16 	%r311, %rs126;
	and.b32  	%r312, %r311, 255;
	setp.le.s32 	%p373, %r25, %r312;
	and.pred  	%p374, %p372, %p373;
	setp.ge.s32 	%p375, %r26, %r312;
	and.pred  	%p376, %p374, %p375;
	mov.u32 	%r369, %r38;
	@%p376 bra 	$L__BB3_116;
	add.s64 	%rd89, %rd2, %rd86;
	mov.b16 	%rs132, 0;
	st.global.u8 	[%rd89], %rs132;
	st.global.u8 	[%rd89+1], %rs132;
	st.global.u8 	[%rd89+2], %rs132;
	mov.u32 	%r369, %r38;
	bra.uni 	$L__BB3_116;
$L__BB3_75:
	sub.s32 	%r39, %r3, %r122;
	setp.gt.s32 	%p448, %r39, -1;
	setp.lt.s32 	%p449, %r39, %r120;
	and.pred  	%p15, %p448, %p449;
	sub.s32 	%r40, 1, %r122;
	and.b32  	%r41, %r122, 1;
	add.s32 	%r341, %r40, %r3;
	setp.gt.s32 	%p450, %r341, -1;
	setp.lt.s32 	%p451, %r341, %r120;
	and.pred  	%p16, %p450, %p451;
	add.s32 	%r342, %r39, 2;
	setp.gt.s32 	%p452, %r342, -1;
	setp.lt.s32 	%p453, %r342, %r120;
	and.pred  	%p17, %p452, %p453;
	sub.s32 	%r42, 3, %r122;
	add.s64 	%rd4, %rd2, 2;
	add.s32 	%r43, %r3, 3;
	add.s32 	%r44, %r3, 1;
	mov.u32 	%r361, %r9;
$L__BB3_76:
	add.s32 	%r343, %r361, %r6;
	setp.gt.s32 	%p454, %r343, -1;
	setp.lt.s32 	%p455, %r343, %r121;
	and.pred  	%p18, %p454, %p455;
	mul.lo.s32 	%r46, %r343, %r120;
	or.b32  	%r344, %r361, %r9;
	setp.ne.s32 	%p456, %r344, 0;
	and.pred  	%p457, %p456, %p15;
	and.pred  	%p458, %p457, %p18;
	add.s32 	%r345, %r39, %r46;
	mul.wide.s32 	%rd106, %r345, 3;
	add.s64 	%rd5, %rd2, %rd106;
	not.pred 	%p459, %p458;
	@%p459 bra 	$L__BB3_78;
	mov.b16 	%rs161, 0;
	st.global.u8 	[%rd5], %rs161;
	st.global.u8 	[%rd5+1], %rs161;
	st.global.u8 	[%rd5+2], %rs161;
$L__BB3_78:
	setp.eq.s32 	%p460, %r41, 0;
	mov.u32 	%r362, %r40;
	@%p460 bra 	$L__BB3_83;
	or.b32  	%r346, %r40, %r361;
	setp.ne.s32 	%p461, %r346, 0;
	and.pred  	%p462, %p461, %p16;
	and.pred  	%p463, %p462, %p18;
	not.pred 	%p464, %p463;
	@%p464 bra 	$L__BB3_81;
	cvt.s64.s32 	%rd107, %r46;
	cvt.s64.s32 	%rd108, %r3;
	cvt.u64.u32 	%rd109, %r122;
	sub.s64 	%rd110, %rd108, %rd109;
	add.s64 	%rd111, %rd110, %rd107;
	mad.lo.s64 	%rd112, %rd111, 3, %rd2;
	mov.b16 	%rs162, 0;
	st.global.u8 	[%rd112+3], %rs162;
	st.global.u8 	[%rd112+4], %rs162;
	st.global.u8 	[%rd112+5], %rs162;
$L__BB3_81:
	and.pred  	%p465, %p17, %p18;
	not.pred 	%p466, %p465;
	mov.u32 	%r362, %r42;
	@%p466 bra 	$L__BB3_83;
	mov.b16 	%rs163, 0;
	st.global.u8 	[%rd5+6], %rs163;
	st.global.u8 	[%rd5+7], %rs163;
	st.global.u8 	[%rd5+8], %rs163;
$L__BB3_83:
	setp.lt.u32 	%p467, %r7, 3;
	@%p467 bra 	$L__BB3_98;
	add.s32 	%r347, %r43, %r362;
	add.s32 	%r366, %r347, %r46;
	add.s32 	%r365, %r44, %r362;
	add.s32 	%r348, %r3, %r362;
	add.s32 	%r364, %r348, %r46;
	add.s32 	%r363, %r362, 1;
$L__BB3_85:
	add.s32 	%r349, %r363, -1;
	or.b32  	%r350, %r349, %r361;
	setp.eq.s32 	%p468, %r350, 0;
	@%p468 bra 	$L__BB3_88;
	add.s32 	%r351, %r365, -1;
	setp.gt.s32 	%p469, %r351, -1;
	setp.lt.s32 	%p470, %r351, %r120;
	and.pred  	%p471, %p469, %p470;
	and.pred  	%p472, %p471, %p18;
	not.pred 	%p473, %p472;
	@%p473 bra 	$L__BB3_88;
	mul.wide.s32 	%rd113, %r364, 3;
	add.s64 	%rd114, %rd2, %rd113;
	mov.b16 	%rs164, 0;
	st.global.u8 	[%rd114], %rs164;
	st.global.u8 	[%rd114+1], %rs164;
	st.global.u8 	[%rd114+2], %rs164;
$L__BB3_88:
	or.b32  	%r352, %r363, %r361;
	setp.eq.s32 	%p474, %r352, 0;
	@%p474 bra 	$L__BB3_91;
	setp.gt.s32 	%p475, %r365, -1;
	setp.lt.s32 	%p476, %r365, %r120;
	and.pred  	%p477, %p475, %p476;
	and.pred  	%p478, %p477, %p18;
	not.pred 	%p479, %p478;
	@%p479 bra 	$L__BB3_91;
	add.s32 	%r353, %r364, 1;
	mul.wide.s32 	%rd115, %r353, 3;
	add.s64 	%rd116, %rd2, %rd115;
	mov.b16 	%rs165, 0;
	st.global.u8 	[%rd116], %rs165;
	st.global.u8 	[%rd116+1], %rs165;
	st.global.u8 	[%rd116+2], %rs165;
$L__BB3_91:
	add.s32 	%r56, %r363, 1;
	or.b32  	%r354, %r56, %r361;
	setp.eq.s32 	%p480, %r354, 0;
	@%p480 bra 	$L__BB3_94;
	add.s32 	%r355, %r365, 1;
	setp.gt.s32 	%p481, %r355, -1;
	setp.lt.s32 	%p482, %r355, %r120;
	and.pred  	%p483, %p481, %p482;
	and.pred  	%p484, %p483, %p18;
	not.pred 	%p485, %p484;
	@%p485 bra 	$L__BB3_94;
	add.s32 	%r356, %r364, 2;
	mul.wide.s32 	%rd117, %r356, 3;
	add.s64 	%rd118, %rd2, %rd117;
	mov.b16 	%rs166, 0;
	st.global.u8 	[%rd118], %rs166;
	st.global.u8 	[%rd118+1], %rs166;
	st.global.u8 	[%rd118+2], %rs166;
$L__BB3_94:
	add.s32 	%r57, %r56, 1;
	or.b32  	%r357, %r57, %r361;
	setp.eq.s32 	%p486, %r357, 0;
	@%p486 bra 	$L__BB3_97;
	add.s32 	%r358, %r365, 2;
	setp.gt.s32 	%p487, %r358, -1;
	setp.lt.s32 	%p488, %r358, %r120;
	and.pred  	%p489, %p487, %p488;
	and.pred  	%p490, %p489, %p18;
	not.pred 	%p491, %p490;
	@%p491 bra 	$L__BB3_97;
	mul.wide.s32 	%rd119, %r366, 3;
	add.s64 	%rd120, %rd4, %rd119;
	mov.b16 	%rs167, 0;
	st.global.u8 	[%rd120+-2], %rs167;
	st.global.u8 	[%rd120+-1], %rs167;
	st.global.u8 	[%rd120], %rs167;
$L__BB3_97:
	add.s32 	%r366, %r366, 4;
	add.s32 	%r365, %r365, 4;
	add.s32 	%r364, %r364, 4;
	add.s32 	%r363, %r363, 4;
	setp.ne.s32 	%p492, %r57, %r122;
	@%p492 bra 	$L__BB3_85;
$L__BB3_98:
	add.s32 	%r62, %r361, 1;
	setp.eq.s32 	%p493, %r361, %r122;
	mov.u32 	%r361, %r62;
	@%p493 bra 	$L__BB3_137;
	bra.uni 	$L__BB3_76;
$L__BB3_99:
	or.b32  	%r313, %r369, %r367;
	setp.eq.s32 	%p378, %r313, 0;
	@%p378 bra 	$L__BB3_103;
	add.s32 	%r66, %r369, %r3;
	setp.gt.s32 	%p379, %r66, -1;
	setp.lt.s32 	%p380, %r66, %r120;
	and.pred  	%p381, %p379, %p380;
	and.pred  	%p382, %p381, %p19;
	not.pred 	%p383, %p382;
	@%p383 bra 	$L__BB3_103;
	add.s32 	%r67, %r66, %r64;
	mul.wide.s32 	%rd90, %r67, 3;
	add.s64 	%rd91, %rd1, %rd90;
	ld.global.u8 	%rs133, [%rd91];
	ld.global.u8 	%rs135, [%rd91+1];
	ld.global.u8 	%rs137, [%rd91+2];
	cvt.u32.u16 	%r314, %rs137;
	and.b32  	%r315, %r314, 255;
	setp.le.s32 	%p384, %r21, %r315;
	setp.ge.s32 	%p385, %r22, %r315;
	cvt.u32.u16 	%r316, %rs135;
	and.b32  	%r317, %r316, 255;
	setp.le.s32 	%p386, %r23, %r317;
	and.pred  	%p387, %p384, %p386;
	and.pred  	%p388, %p387, %p385;
	setp.ge.s32 	%p389, %r24, %r317;
	and.pred  	%p390, %p388, %p389;
	cvt.u32.u16 	%r318, %rs133;
	and.b32  	%r319, %r318, 255;
	setp.le.s32 	%p391, %r25, %r319;
	and.pred  	%p392, %p390, %p391;
	setp.ge.s32 	%p393, %r26, %r319;
	and.pred  	%p394, %p392, %p393;
	@%p394 bra 	$L__BB3_103;
	add.s64 	%rd93, %rd2, %rd90;
	mov.b16 	%rs139, 0;
	st.global.u8 	[%rd93], %rs139;
	st.global.u8 	[%rd93+1], %rs139;
	st.global.u8 	[%rd93+2], %rs139;
$L__BB3_103:
	add.s32 	%r68, %r369, 1;
	or.b32  	%r320, %r68, %r367;
	setp.eq.s32 	%p395, %r320, 0;
	@%p395 bra 	$L__BB3_107;
	add.s32 	%r69, %r68, %r3;
	setp.gt.s32 	%p396, %r69, -1;
	setp.lt.s32 	%p397, %r69, %r120;
	and.pred  	%p398, %p396, %p397;
	and.pred  	%p399, %p398, %p19;
	not.pred 	%p400, %p399;
	@%p400 bra 	$L__BB3_107;
	add.s32 	%r70, %r69, %r64;
	mul.wide.s32 	%rd94, %r70, 3;
	add.s64 	%rd95, %rd1, %rd94;
	ld.global.u8 	%rs140, [%rd95];
	ld.global.u8 	%rs142, [%rd95+1];
	ld.global.u8 	%rs144, [%rd95+2];
	cvt.u32.u16 	%r321, %rs144;
	and.b32  	%r322, %r321, 255;
	setp.le.s32 	%p401, %r21, %r322;
	setp.ge.s32 	%p402, %r22, %r322;
	cvt.u32.u16 	%r323, %rs142;
	and.b32  	%r324, %r323, 255;
	setp.le.s32 	%p403, %r23, %r324;
	and.pred  	%p404, %p401, %p403;
	and.pred  	%p405, %p404, %p402;
	setp.ge.s32 	%p406, %r24, %r324;
	and.pred  	%p407, %p405, %p406;
	cvt.u32.u16 	%r325, %rs140;
	and.b32  	%r326, %r325, 255;
	setp.le.s32 	%p408, %r25, %r326;
	and.pred  	%p409, %p407, %p408;
	setp.ge.s32 	%p410, %r26, %r326;
	and.pred  	%p411, %p409, %p410;
	@%p411 bra 	$L__BB3_107;
	add.s64 	%rd97, %rd2, %rd94;
	mov.b16 	%rs146, 0;
	st.global.u8 	[%rd97], %rs146;
	st.global.u8 	[%rd97+1], %rs146;
	st.global.u8 	[%rd97+2], %rs146;
$L__BB3_107:
	add.s32 	%r71, %r369, 2;
	or.b32  	%r327, %r71, %r367;
	setp.eq.s32 	%p412, %r327, 0;
	@%p412 bra 	$L__BB3_111;
	add.s32 	%r72, %r71, %r3;
	setp.gt.s32 	%p413, %r72, -1;
	setp.lt.s32 	%p414, %r72, %r120;
	and.pred  	%p415, %p413, %p414;
	and.pred  	%p416, %p415, %p19;
	not.pred 	%p417, %p416;
	@%p417 bra 	$L__BB3_111;
	add.s32 	%r73, %r72, %r64;
	mul.wide.s32 	%rd98, %r73, 3;
	add.s64 	%rd99, %rd1, %rd98;
	ld.global.u8 	%rs147, [%rd99];
	ld.global.u8 	%rs149, [%rd99+1];
	ld.global.u8 	%rs151, [%rd99+2];
	cvt.u32.u16 	%r328, %rs151;
	and.b32  	%r329, %r328, 255;
	setp.le.s32 	%p418, %r21, %r329;
	setp.ge.s32 	%p419, %r22, %r329;
	cvt.u32.u16 	%r330, %rs149;
	and.b32  	%r331, %r330, 255;
	setp.le.s32 	%p420, %r23, %r331;
	and.pred  	%p421, %p418, %p420;
	and.pred  	%p422, %p421, %p419;
	setp.ge.s32 	%p423, %r24, %r331;
	and.pred  	%p424, %p422, %p423;
	cvt.u32.u16 	%r332, %rs147;
	and.b32  	%r333, %r332, 255;
	setp.le.s32 	%p425, %r25, %r333;
	and.pred  	%p426, %p424, %p425;
	setp.ge.s32 	%p427, %r26, %r333;
	and.pred  	%p428, %p426, %p427;
	@%p428 bra 	$L__BB3_111;
	add.s64 	%rd101, %rd2, %rd98;
	mov.b16 	%rs153, 0;
	st.global.u8 	[%rd101], %rs153;
	st.global.u8 	[%rd101+1], %rs153;
	st.global.u8 	[%rd101+2], %rs153;
$L__BB3_111:
	add.s32 	%r74, %r369, 3;
	or.b32  	%r334, %r74, %r367;
	setp.eq.s32 	%p429, %r334, 0;
	@%p429 bra 	$L__BB3_115;
	add.s32 	%r75, %r74, %r3;
	setp.gt.s32 	%p430, %r75, -1;
	setp.lt.s32 	%p431, %r75, %r120;
	and.pred  	%p432, %p430, %p431;
	and.pred  	%p433, %p432, %p19;
	not.pred 	%p434, %p433;
	@%p434 bra 	$L__BB3_115;
	add.s32 	%r76, %r75, %r64;
	mul.wide.s32 	%rd102, %r76, 3;
	add.s64 	%rd103, %rd1, %rd102;
	ld.global.u8 	%rs154, [%rd103];
	ld.global.u8 	%rs156, [%rd103+1];
	ld.global.u8 	%rs158, [%rd103+2];
	cvt.u32.u16 	%r335, %rs158;
	and.b32  	%r336, %r335, 255;
	setp.le.s32 	%p435, %r21, %r336;
	setp.ge.s32 	%p436, %r22, %r336;
	cvt.u32.u16 	%r337, %rs156;
	and.b32  	%r338, %r337, 255;
	setp.le.s32 	%p437, %r23, %r338;
	and.pred  	%p438, %p435, %p437;
	and.pred  	%p439, %p438, %p436;
	setp.ge.s32 	%p440, %r24, %r338;
	and.pred  	%p441, %p439, %p440;
	cvt.u32.u16 	%r339, %rs154;
	and.b32  	%r340, %r339, 255;
	setp.le.s32 	%p442, %r25, %r340;
	and.pred  	%p443, %p441, %p442;
	setp.ge.s32 	%p444, %r26, %r340;
	and.pred  	%p445, %p443, %p444;
	@%p445 bra 	$L__BB3_115;
	add.s64 	%rd105, %rd2, %rd102;
	mov.b16 	%rs160, 0;
	st.global.u8 	[%rd105], %rs160;
	st.global.u8 	[%rd105+1], %rs160;
	st.global.u8 	[%rd105+2], %rs160;
$L__BB3_115:
	add.s32 	%r369, %r369, 4;
	setp.eq.s32 	%p446, %r74, %r122;
	@%p446 bra 	$L__BB3_117;
	bra.uni 	$L__BB3_99;
$L__BB3_116:
	setp.lt.u32 	%p377, %r7, 3;
	@%p377 bra 	$L__BB3_117;
	bra.uni 	$L__BB3_99;
$L__BB3_117:
	add.s32 	%r81, %r367, 1;
	setp.eq.s32 	%p447, %r367, %r122;
	mov.u32 	%r367, %r81;
	@%p447 bra 	$L__BB3_137;
	bra.uni 	$L__BB3_65;
$L__BB3_118:
	or.b32  	%r262, %r372, %r370;
	setp.eq.s32 	%p253, %r262, 0;
	@%p253 bra 	$L__BB3_122;
	add.s32 	%r85, %r372, %r3;
	setp.gt.s32 	%p254, %r85, -1;
	setp.lt.s32 	%p255, %r85, %r120;
	and.pred  	%p256, %p254, %p255;
	and.pred  	%p257, %p256, %p20;
	not.pred 	%p258, %p257;
	@%p258 bra 	$L__BB3_122;
	add.s32 	%r86, %r85, %r83;
	mul.wide.s32 	%rd60, %r86, 3;
	add.s64 	%rd61, %rd1, %rd60;
	ld.global.u8 	%rs84, [%rd61];
	ld.global.u8 	%rs86, [%rd61+1];
	ld.global.u8 	%rs88, [%rd61+2];
	cvt.u32.u16 	%r263, %rs88;
	and.b32  	%r264, %r263, 255;
	setp.le.s32 	%p259, %r21, %r264;
	setp.ge.s32 	%p260, %r22, %r264;
	cvt.u32.u16 	%r265, %rs86;
	and.b32  	%r266, %r265, 255;
	setp.le.s32 	%p261, %r23, %r266;
	and.pred  	%p262, %p259, %p261;
	and.pred  	%p263, %p262, %p260;
	setp.ge.s32 	%p264, %r24, %r266;
	and.pred  	%p265, %p263, %p264;
	cvt.u32.u16 	%r267, %rs84;
	and.b32  	%r268, %r267, 255;
	setp.le.s32 	%p266, %r25, %r268;
	and.pred  	%p267, %p265, %p266;
	setp.ge.s32 	%p268, %r26, %r268;
	and.pred  	%p269, %p267, %p268;
	@%p269 bra 	$L__BB3_122;
	add.s64 	%rd63, %rd2, %rd60;
	mov.b16 	%rs90, 0;
	st.global.u8 	[%rd63], %rs90;
	st.global.u8 	[%rd63+1], %rs90;
	st.global.u8 	[%rd63+2], %rs90;
$L__BB3_122:
	add.s32 	%r87, %r372, 1;
	or.b32  	%r269, %r87, %r370;
	setp.eq.s32 	%p270, %r269, 0;
	@%p270 bra 	$L__BB3_126;
	add.s32 	%r88, %r87, %r3;
	setp.gt.s32 	%p271, %r88, -1;
	setp.lt.s32 	%p272, %r88, %r120;
	and.pred  	%p273, %p271, %p272;
	and.pred  	%p274, %p273, %p20;
	not.pred 	%p275, %p274;
	@%p275 bra 	$L__BB3_126;
	add.s32 	%r89, %r88, %r83;
	mul.wide.s32 	%rd64, %r89, 3;
	add.s64 	%rd65, %rd1, %rd64;
	ld.global.u8 	%rs91, [%rd65];
	ld.global.u8 	%rs93, [%rd65+1];
	ld.global.u8 	%rs95, [%rd65+2];
	cvt.u32.u16 	%r270, %rs95;
	and.b32  	%r271, %r270, 255;
	setp.le.s32 	%p276, %r21, %r271;
	setp.ge.s32 	%p277, %r22, %r271;
	cvt.u32.u16 	%r272, %rs93;
	and.b32  	%r273, %r272, 255;
	setp.le.s32 	%p278, %r23, %r273;
	and.pred  	%p279, %p276, %p278;
	and.pred  	%p280, %p279, %p277;
	setp.ge.s32 	%p281, %r24, %r273;
	and.pred  	%p282, %p280, %p281;
	cvt.u32.u16 	%r274, %rs91;
	and.b32  	%r275, %r274, 255;
	setp.le.s32 	%p283, %r25, %r275;
	and.pred  	%p284, %p282, %p283;
	setp.ge.s32 	%p285, %r26, %r275;
	and.pred  	%p286, %p284, %p285;
	@%p286 bra 	$L__BB3_126;
	add.s64 	%rd67, %rd2, %rd64;
	mov.b16 	%rs97, 0;
	st.global.u8 	[%rd67], %rs97;
	st.global.u8 	[%rd67+1], %rs97;
	st.global.u8 	[%rd67+2], %rs97;
$L__BB3_126:
	add.s32 	%r90, %r372, 2;
	or.b32  	%r276, %r90, %r370;
	setp.eq.s32 	%p287, %r276, 0;
	@%p287 bra 	$L__BB3_130;
	add.s32 	%r91, %r90, %r3;
	setp.gt.s32 	%p288, %r91, -1;
	setp.lt.s32 	%p289, %r91, %r120;
	and.pred  	%p290, %p288, %p289;
	and.pred  	%p291, %p290, %p20;
	not.pred 	%p292, %p291;
	@%p292 bra 	$L__BB3_130;
	add.s32 	%r92, %r91, %r83;
	mul.wide.s32 	%rd68, %r92, 3;
	add.s64 	%rd69, %rd1, %rd68;
	ld.global.u8 	%rs98, [%rd69];
	ld.global.u8 	%rs100, [%rd69+1];
	ld.global.u8 	%rs102, [%rd69+2];
	cvt.u32.u16 	%r277, %rs102;
	and.b32  	%r278, %r277, 255;
	setp.le.s32 	%p293, %r21, %r278;
	setp.ge.s32 	%p294, %r22, %r278;
	cvt.u32.u16 	%r279, %rs100;
	and.b32  	%r280, %r279, 255;
	setp.le.s32 	%p295, %r23, %r280;
	and.pred  	%p296, %p293, %p295;
	and.pred  	%p297, %p296, %p294;
	setp.ge.s32 	%p298, %r24, %r280;
	and.pred  	%p299, %p297, %p298;
	cvt.u32.u16 	%r281, %rs98;
	and.b32  	%r282, %r281, 255;
	setp.le.s32 	%p300, %r25, %r282;
	and.pred  	%p301, %p299, %p300;
	setp.ge.s32 	%p302, %r26, %r282;
	and.pred  	%p303, %p301, %p302;
	@%p303 bra 	$L__BB3_130;
	add.s64 	%rd71, %rd2, %rd68;
	mov.b16 	%rs104, 0;
	st.global.u8 	[%rd71], %rs104;
	st.global.u8 	[%rd71+1], %rs104;
	st.global.u8 	[%rd71+2], %rs104;
$L__BB3_130:
	add.s32 	%r93, %r372, 3;
	or.b32  	%r283, %r93, %r370;
	setp.eq.s32 	%p304, %r283, 0;
	@%p304 bra 	$L__BB3_134;
	add.s32 	%r94, %r93, %r3;
	setp.gt.s32 	%p305, %r94, -1;
	setp.lt.s32 	%p306, %r94, %r120;
	and.pred  	%p307, %p305, %p306;
	and.pred  	%p308, %p307, %p20;
	not.pred 	%p309, %p308;
	@%p309 bra 	$L__BB3_134;
	add.s32 	%r95, %r94, %r83;
	mul.wide.s32 	%rd72, %r95, 3;
	add.s64 	%rd73, %rd1, %rd72;
	ld.global.u8 	%rs105, [%rd73];
	ld.global.u8 	%rs107, [%rd73+1];
	ld.global.u8 	%rs109, [%rd73+2];
	cvt.u32.u16 	%r284, %rs109;
	and.b32  	%r285, %r284, 255;
	setp.le.s32 	%p310, %r21, %r285;
	setp.ge.s32 	%p311, %r22, %r285;
	cvt.u32.u16 	%r286, %rs107;
	and.b32  	%r287, %r286, 255;
	setp.le.s32 	%p312, %r23, %r287;
	and.pred  	%p313, %p310, %p312;
	and.pred  	%p314, %p313, %p311;
	setp.ge.s32 	%p315, %r24, %r287;
	and.pred  	%p316, %p314, %p315;
	cvt.u32.u16 	%r288, %rs105;
	and.b32  	%r289, %r288, 255;
	setp.le.s32 	%p317, %r25, %r289;
	and.pred  	%p318, %p316, %p317;
	setp.ge.s32 	%p319, %r26, %r289;
	and.pred  	%p320, %p318, %p319;
	@%p320 bra 	$L__BB3_134;
	add.s64 	%rd75, %rd2, %rd72;
	mov.b16 	%rs111, 0;
	st.global.u8 	[%rd75], %rs111;
	st.global.u8 	[%rd75+1], %rs111;
	st.global.u8 	[%rd75+2], %rs111;
$L__BB3_134:
	add.s32 	%r372, %r372, 4;
	setp.eq.s32 	%p321, %r93, %r122;
	@%p321 bra 	$L__BB3_136;
	bra.uni 	$L__BB3_118;
$L__BB3_135:
	setp.lt.u32 	%p252, %r7, 3;
	@%p252 bra 	$L__BB3_136;
	bra.uni 	$L__BB3_118;
$L__BB3_136:
	add.s32 	%r100, %r370, 1;
	setp.eq.s32 	%p322, %r370, %r122;
	mov.u32 	%r370, %r100;
	@%p322 bra 	$L__BB3_137;
	bra.uni 	$L__BB3_53;
$L__BB3_137:
	ret;

}
	// .globl	_Z15transformPixelsP5PixelPiii
.visible .entry _Z15transformPixelsP5PixelPiii(
	.param .u64 .ptr .align 1 _Z15transformPixelsP5PixelPiii_param_0,
	.param .u64 .ptr .align 1 _Z15transformPixelsP5PixelPiii_param_1,
	.param .u32 _Z15transformPixelsP5PixelPiii_param_2,
	.param .u32 _Z15transformPixelsP5PixelPiii_param_3
)
{
	.reg .pred 	%p<2>;
	.reg .b16 	%rs<4>;
	.reg .b32 	%r<9>;
	.reg .b32 	%f<7>;
	.reg .b64 	%rd<9>;

	ld.param.u64 	%rd1, [_Z15transformPixelsP5PixelPiii_param_0];
	ld.param.u64 	%rd2, [_Z15transformPixelsP5PixelPiii_param_1];
	ld.param.u32 	%r2, [_Z15transformPixelsP5PixelPiii_param_2];
	ld.param.u32 	%r3, [_Z15transformPixelsP5PixelPiii_param_3];
	mov.u32 	%r4, %ctaid.x;
	mov.u32 	%r5, %ntid.x;
	mov.u32 	%r6, %tid.x;
	mad.lo.s32 	%r1, %r4, %r5, %r6;
	mul.lo.s32 	%r7, %r3, %r2;
	setp.ge.s32 	%p1, %r1, %r7;
	@%p1 bra 	$L__BB4_2;
	cvta.to.global.u64 	%rd3, %rd1;
	cvta.to.global.u64 	%rd4, %rd2;
	mul.wide.s32 	%rd5, %r1, 3;
	add.s64 	%rd6, %rd3, %rd5;
	ld.global.u8 	%rs1, [%rd6];
	ld.global.u8 	%rs2, [%rd6+1];
	ld.global.u8 	%rs3, [%rd6+2];
	cvt.rn.f32.u16 	%f1, %rs3;
	mul.f32 	%f2, %f1, 0f3F000000;
	cvt.rn.f32.u16 	%f3, %rs2;
	fma.rn.f32 	%f4, %f3, 0f3E800000, %f2;
	cvt.rn.f32.u16 	%f5, %rs1;
	fma.rn.f32 	%f6, %f5, 0f3E800000, %f4;
	cvt.rzi.s32.f32 	%r8, %f6;
	mul.wide.s32 	%rd7, %r1, 4;
	add.s64 	%rd8, %rd4, %rd7;
	st.global.u32 	[%rd8], %r8;
$L__BB4_2:
	ret;

}
	// .globl	_Z10reduce_maxILj512EEvPiS0_i
.visible .entry _Z10reduce_maxILj512EEvPiS0_i(
	.param .u64 .ptr .align 1 _Z10reduce_maxILj512EEvPiS0_i_param_0,
	.param .u64 .ptr .align 1 _Z10reduce_maxILj512EEvPiS0_i_param_1,
	.param .u32 _Z10reduce_maxILj512EEvPiS0_i_param_2
)
{
	.reg .pred 	%p<9>;
	.reg .b32 	%r<55>;
	.reg .b64 	%rd<11>;

	ld.param.u64 	%rd3, [_Z10reduce_maxILj512EEvPiS0_i_param_0];
	ld.param.u64 	%rd2, [_Z10reduce_maxILj512EEvPiS0_i_param_1];
	ld.param.u32 	%r14, [_Z10reduce_maxILj512EEvPiS0_i_param_2];
	cvta.to.global.u64 	%rd1, %rd3;
	mov.u32 	%r1, %tid.x;
	mov.u32 	%r2, %ctaid.x;
	shl.b32 	%r16, %r2, 10;
	or.b32  	%r52, %r16, %r1;
	setp.ge.u32 	%p1, %r52, %r14;
	mov.b32 	%r51, 0;
	@%p1 bra 	$L__BB5_5;
	mov.u32 	%r18, %nctaid.x;
	shl.b32 	%r4, %r18, 10;
	mov.b32 	%r51, 0;
$L__BB5_2:
	mul.wide.u32 	%rd4, %r52, 4;
	add.s64 	%rd5, %rd1, %rd4;
	ld.global.u32 	%r19, [%rd5];
	max.s32 	%r51, %r51, %r19;
	add.s32 	%r8, %r52, 512;
	setp.ge.u32 	%p2, %r8, %r14;
	@%p2 bra 	$L__BB5_4;
	mul.wide.u32 	%rd6, %r8, 4;
	add.s64 	%rd7, %rd1, %rd6;
	ld.global.u32 	%r20, [%rd7];
	max.s32 	%r51, %r51, %r20;
$L__BB5_4:
	add.s32 	%r52, %r52, %r4;
	setp.lt.u32 	%p3, %r52, %r14;
	@%p3 bra 	$L__BB5_2;
$L__BB5_5:
	shl.b32 	%r21, %r1, 2;
	mov.u32 	%r22, sdata;
	add.s32 	%r13, %r22, %r21;
	st.shared.u32 	[%r13], %r51;
	bar.sync 	0;
	setp.gt.u32 	%p4, %r1, 255;
	@%p4 bra 	$L__BB5_7;
	ld.shared.u32 	%r23, [%r13];
	ld.shared.u32 	%r24, [%r13+1024];
	max.s32 	%r25, %r23, %r24;
	st.shared.u32 	[%r13], %r25;
$L__BB5_7:
	bar.sync 	0;
	setp.gt.u32 	%p5, %r1, 127;
	@%p5 bra 	$L__BB5_9;
	ld.shared.u32 	%r26, [%r13];
	ld.shared.u32 	%r27, [%r13+512];
	max.s32 	%r28, %r26, %r27;
	st.shared.u32 	[%r13], %r28;
$L__BB5_9:
	bar.sync 	0;
	setp.gt.u32 	%p6, %r1, 63;
	@%p6 bra 	$L__BB5_11;
	ld.shared.u32 	%r29, [%r13];
	ld.shared.u32 	%r30, [%r13+256];
	max.s32 	%r31, %r29, %r30;
	st.shared.u32 	[%r13], %r31;
$L__BB5_11:
	bar.sync 	0;
	setp.gt.u32 	%p7, %r1, 31;
	@%p7 bra 	$L__BB5_14;
	ld.volatile.shared.u32 	%r32, [%r13];
	ld.volatile.shared.u32 	%r33, [%r13+128];
	max.s32 	%r34, %r32, %r33;
	st.volatile.shared.u32 	[%r13], %r34;
	ld.volatile.shared.u32 	%r35, [%r13];
	ld.volatile.shared.u32 	%r36, [%r13+64];
	max.s32 	%r37, %r35, %r36;
	st.volatile.shared.u32 	[%r13], %r37;
	ld.volatile.shared.u32 	%r38, [%r13];
	ld.volatile.shared.u32 	%r39, [%r13+32];
	max.s32 	%r40, %r38, %r39;
	st.volatile.shared.u32 	[%r13], %r40;
	ld.volatile.shared.u32 	%r41, [%r13];
	ld.volatile.shared.u32 	%r42, [%r13+16];
	max.s32 	%r43, %r41, %r42;
	st.volatile.shared.u32 	[%r13], %r43;
	ld.volatile.shared.u32 	%r44, [%r13];
	ld.volatile.shared.u32 	%r45, [%r13+8];
	max.s32 	%r46, %r44, %r45;
	st.volatile.shared.u32 	[%r13], %r46;
	ld.volatile.shared.u32 	%r47, [%r13];
	ld.volatile.shared.u32 	%r48, [%r13+4];
	max.s32 	%r49, %r47, %r48;
	st.volatile.shared.u32 	[%r13], %r49;
	setp.ne.s32 	%p8, %r1, 0;
	@%p8 bra 	$L__BB5_14;
	ld.shared.u32 	%r50, [sdata];
	cvta.to.global.u64 	%rd8, %rd2;
	mul.wide.u32 	%rd9, %r2, 4;
	add.s64 	%rd10, %rd8, %rd9;
	st.global.u32 	[%rd10], %r50;
$L__BB5_14:
	ret;

}
	// .globl	_Z10reduce_maxILj15EEvPiS0_i
.visible .entry _Z10reduce_maxILj15EEvPiS0_i(
	.param .u64 .ptr .align 1 _Z10reduce_maxILj15EEvPiS0_i_param_0,
	.param .u64 .ptr .align 1 _Z10reduce_maxILj15EEvPiS0_i_param_1,
	.param .u32 _Z10reduce_maxILj15EEvPiS0_i_param_2
)
{
	.reg .pred 	%p<6>;
	.reg .b32 	%r<36>;
	.reg .b64 	%rd<11>;

	ld.param.u64 	%rd3, [_Z10reduce_maxILj15EEvPiS0_i_param_0];
	ld.param.u64 	%rd2, [_Z10reduce_maxILj15EEvPiS0_i_param_1];
	ld.param.u32 	%r14, [_Z10reduce_maxILj15EEvPiS0_i_param_2];
	cvta.to.global.u64 	%rd1, %rd3;
	mov.u32 	%r1, %tid.x;
	mov.u32 	%r2, %ctaid.x;
	mad.lo.s32 	%r33, %r2, 30, %r1;
	setp.ge.u32 	%p1, %r33, %r14;
	mov.b32 	%r32, 0;
	@%p1 bra 	$L__BB6_5;
	mov.u32 	%r17, %nctaid.x;
	mul.lo.s32 	%r4, %r17, 30;
	mov.b32 	%r32, 0;
$L__BB6_2:
	mul.wide.u32 	%rd4, %r33, 4;
	add.s64 	%rd5, %rd1, %rd4;
	ld.global.u32 	%r18, [%rd5];
	max.s32 	%r32, %r32, %r18;
	add.s32 	%r8, %r33, 15;
	setp.ge.u32 	%p2, %r8, %r14;
	@%p2 bra 	$L__BB6_4;
	mul.wide.u32 	%rd6, %r8, 4;
	add.s64 	%rd7, %rd1, %rd6;
	ld.global.u32 	%r19, [%rd7];
	max.s32 	%r32, %r32, %r19;
$L__BB6_4:
	add.s32 	%r33, %r33, %r4;
	setp.lt.u32 	%p3, %r33, %r14;
	@%p3 bra 	$L__BB6_2;
$L__BB6_5:
	shl.b32 	%r20, %r1, 2;
	mov.u32 	%r21, sdata;
	add.s32 	%r13, %r21, %r20;
	st.shared.u32 	[%r13], %r32;
	bar.sync 	0;
	setp.gt.u32 	%p4, %r1, 31;
	@%p4 bra 	$L__BB6_8;
	ld.volatile.shared.u32 	%r22, [%r13];
	ld.volatile.shared.u32 	%r23, [%r13+16];
	max.s32 	%r24, %r22, %r23;
	st.volatile.shared.u32 	[%r13], %r24;
	ld.volatile.shared.u32 	%r25, [%r13];
	ld.volatile.shared.u32 	%r26, [%r13+8];
	max.s32 	%r27, %r25, %r26;
	st.volatile.shared.u32 	[%r13], %r27;
	ld.volatile.shared.u32 	%r28, [%r13];
	ld.volatile.shared.u32 	%r29, [%r13+4];
	max.s32 	%r30, %r28, %r29;
	st.volatile.shared.u32 	[%r13], %r30;
	setp.ne.s32 	%p5, %r1, 0;
	@%p5 bra 	$L__BB6_8;
	ld.shared.u32 	%r31, [sdata];
	cvta.to.global.u64 	%rd8, %rd2;
	mul.wide.u32 	%rd9, %r2, 4;
	add.s64 	%rd10, %rd8, %rd9;
	st.global.u32 	[%rd10], %r31;
$L__BB6_8:
	ret;

}


// ===== COMPILED SASS (sm_100) =====

	.target	sm_100

	.elftype	@"ET_EXEC"


//--------------------- .note.nv.tkinfo           --------------------------
	.section	.note.nv.tkinfo,"",@"SHT_NOTE"
	.sectionflags	@"SHF_NOTE_NV_TKINFO"
	.tkinfo
        /*0018*/ 	.word	0x00000002
        /*0030*/ 	.string	""
        /*0030*/ 	.string	"ptxas"
        /*0030*/ 	.string	"Cuda compilation tools, release 13.0, V13.0.88"
        /*0030*/ 	.string	"Build cuda_13.0.r13.0/compiler.36424714_0"
        /*0030*/ 	.string	"-arch sm_100 -m 64 "



//--------------------- .note.nv.cuinfo           --------------------------
	.section	.note.nv.cuinfo,"",@"SHT_NOTE"
	.sectionflags	@"SHF_NOTE_NV_CUINFO"
        /*0018*/ 	.short	0x0002
        /*001a*/ 	.short	0x0064
        /*001c*/ 	.short	0x0082
	.zero		2


//--------------------- .nv.info                  --------------------------
	.section	.nv.info,"",@"SHT_CUDA_INFO"
	.align	4


	//----- nvinfo : EIATTR_REGCOUNT
	.align		4
        /*0000*/ 	.byte	0x04, 0x2f
        /*0002*/ 	.short	(.L_5 - .L_4)
	.align		4
.L_4:
        /*0004*/ 	.word	index@(_Z15GrayscaleKernelP5Pixelii)
        /*0008*/ 	.word	0x0000000a


	//----- nvinfo : EIATTR_FRAME_SIZE
	.align		4
.L_5:
        /*000c*/ 	.byte	0x04, 0x11
        /*000e*/ 	.short	(.L_7 - .L_6)
	.align		4
.L_6:
        /*0010*/ 	.word	index@(_Z15GrayscaleKernelP5Pixelii)
        /*0014*/ 	.word	0x00000000


	//----- nvinfo : EIATTR_REGCOUNT
	.align		4
.L_7:
        /*0018*/ 	.byte	0x04, 0x2f
        /*001a*/ 	.short	(.L_9 - .L_8)
	.align		4
.L_8:
        /*001c*/ 	.word	index@(_Z14PixelateKernelP5Pixeliii)
        /*0020*/ 	.word	0x00000020


	//----- nvinfo : EIATTR_FRAME_SIZE
	.align		4
.L_9:
        /*0024*/ 	.byte	0x04, 0x11
        /*0026*/ 	.short	(.L_11 - .L_10)
	.align		4
.L_10:
        /*0028*/ 	.word	index@(_Z14PixelateKernelP5Pixeliii)
        /*002c*/ 	.word	0x00000000


	//----- nvinfo : EIATTR_REGCOUNT
	.align		4
.L_11:
        /*0030*/ 	.byte	0x04, 0x2f
        /*0032*/ 	.short	(.L_13 - .L_12)
	.align		4
.L_12:
        /*0034*/ 	.word	index@(_Z23ClassifyAndFilterColorsP5PixeliiPiS1_S1_S0_S0_S0_)
        /*0038*/ 	.word	0x00000013


	//----- nvinfo : EIATTR_FRAME_SIZE
	.align		4
.L_13:
        /*003c*/ 	.byte	0x04, 0x11
        /*003e*/ 	.short	(.L_15 - .L_14)
	.align		4
.L_14:
        /*0040*/ 	.word	index@(_Z23ClassifyAndFilterColorsP5PixeliiPiS1_S1_S0_S0_S0_)
        /*0044*/ 	.word	0x00000000


	//----- nvinfo : EIATTR_REGCOUNT
	.align		4
.L_15:
        /*0048*/ 	.byte	0x04, 0x2f
        /*004a*/ 	.short	(.L_17 - .L_16)
	.align		4
.L_16:
        /*004c*/ 	.word	index@(_Z22FilterAndOutlineKernelP5PixelS0_iiPiibbb)
        /*0050*/ 	.word	0x0000001c


	//----- nvinfo : EIATTR_FRAME_SIZE
	.align		4
.L_17:
        /*0054*/ 	.byte	0x04, 0x11
        /*0056*/ 	.short	(.L_19 - .L_18)
	.align		4
.L_18:
        /*0058*/ 	.word	index@(_Z22FilterAndOutlineKernelP5PixelS0_iiPiibbb)
        /*005c*/ 	.word	0x00000000


	//----- nvinfo : EIATTR_REGCOUNT
	.align		4
.L_19:
        /*0060*/ 	.byte	0x04, 0x2f
        /*0062*/ 	.short	(.L_21 - .L_20)
	.align		4
.L_20:
        /*0064*/ 	.word	index@(_Z15transformPixelsP5PixelPiii)
        /*0068*/ 	.word	0x0000000e


	//----- nvinfo : EIATTR_FRAME_SIZE
	.align		4
.L_21:
        /*006c*/ 	.byte	0x04, 0x11
        /*006e*/ 	.short	(.L_23 - .L_22)
	.align		4
.L_22:
        /*0070*/ 	.word	index@(_Z15transformPixelsP5PixelPiii)
        /*0074*/ 	.word	0x00000000


	//----- nvinfo : EIATTR_REGCOUNT
	.align		4
.L_23:
        /*0078*/ 	.byte	0x04, 0x2f
        /*007a*/ 	.short	(.L_25 - .L_24)
	.align		4
.L_24:
        /*007c*/ 	.word	index@(_Z10reduce_maxILj512EEvPiS0_i)
        /*0080*/ 	.word	0x0000000f


	//----- nvinfo : EIATTR_FRAME_SIZE
	.align		4
.L_25:
        /*0084*/ 	.byte	0x04, 0x11
        /*0086*/ 	.short	(.L_27 - .L_26)
	.align		4
.L_26:
        /*0088*/ 	.word	index@(_Z10reduce_maxILj512EEvPiS0_i)
        /*008c*/ 	.word	0x00000000


	//----- nvinfo : EIATTR_REGCOUNT
	.align		4
.L_27:
        /*0090*/ 	.byte	0x04, 0x2f
        /*0092*/ 	.short	(.L_29 - .L_28)
	.align		4
.L_28:
        /*0094*/ 	.word	index@(_Z10reduce_maxILj15EEvPiS0_i)
        /*0098*/ 	.word	0x0000000e


	//----- nvinfo : EIATTR_FRAME_SIZE
	.align		4
.L_29:
        /*009c*/ 	.byte	0x04, 0x11
        /*009e*/ 	.short	(.L_31 - .L_30)
	.align		4
.L_30:
        /*00a0*/ 	.word	index@(_Z10reduce_maxILj15EEvPiS0_i)
        /*00a4*/ 	.word	0x00000000


	//----- nvinfo : EIATTR_MIN_STACK_SIZE
	.align		4
.L_31:
        /*00a8*/ 	.byte	0x04, 0x12
        /*00aa*/ 	.short	(.L_33 - .L_32)
	.align		4
.L_32:
        /*00ac*/ 	.word	index@(_Z10reduce_maxILj15EEvPiS0_i)
        /*00b0*/ 	.word	0x00000000


	//----- nvinfo : EIATTR_MIN_STACK_SIZE
	.align		4
.L_33:
        /*00b4*/ 	.byte	0x04, 0x12
        /*00b6*/ 	.short	(.L_35 - .L_34)
	.align		4
.L_34:
        /*00b8*/ 	.word	index@(_Z10reduce_maxILj512EEvPiS0_i)
        /*00bc*/ 	.word	0x00000000


	//----- nvinfo : EIATTR_MIN_STACK_SIZE
	.align		4
.L_35:
        /*00c0*/ 	.byte	0x04, 0x12
        /*00c2*/ 	.short	(.L_37 - .L_36)
	.align		4
.L_36:
        /*00c4*/ 	.word	index@(_Z15transformPixelsP5PixelPiii)
        /*00c8*/ 	.word	0x00000000


	//----- nvinfo : EIATTR_MIN_STACK_SIZE
	.align		4
.L_37:
        /*00cc*/ 	.byte	0x04, 0x12
        /*00ce*/ 	.short	(.L_39 - .L_38)
	.align		4
.L_38:
        /*00d0*/ 	.word	index@(_Z22FilterAndOutlineKernelP5PixelS0_iiPiibbb)
        /*00d4*/ 	.word	0x00000000


	//----- nvinfo : EIATTR_MIN_STACK_SIZE
	.align		4
.L_39:
        /*00d8*/ 	.byte	0x04, 0x12
        /*00da*/ 	.short	(.L_41 - .L_40)
	.align		4
.L_40:
        /*00dc*/ 	.word	index@(_Z23ClassifyAndFilterColorsP5PixeliiPiS1_S1_S0_S0_S0_)
        /*00e0*/ 	.word	0x00000000


	//----- nvinfo : EIATTR_MIN_STACK_SIZE
	.align		4
.L_41:
        /*00e4*/ 	.byte	0x04, 0x12
        /*00e6*/ 	.short	(.L_43 - .L_42)
	.align		4
.L_42:
        /*00e8*/ 	.word	index@(_Z14PixelateKernelP5Pixeliii)
        /*00ec*/ 	.word	0x00000000


	//----- nvinfo : EIATTR_MIN_STACK_SIZE
	.align		4
.L_43:
        /*00f0*/ 	.byte	0x04, 0x12
        /*00f2*/ 	.short	(.L_45 - .L_44)
	.align		4
.L_44:
        /*00f4*/ 	.word	index@(_Z15GrayscaleKernelP5Pixelii)
        /*00f8*/ 	.word	0x00000000
.L_45:


//--------------------- .nv.compat                --------------------------
	.section	.nv.compat,"",@"SHT_CUDA_COMPAT_INFO"
	.align	4
        /*0000*/ 	.byte	0x02, 0x09, 0x00, 0x00, 0x02, 0x02, 0x01, 0x00, 0x02, 0x05, 0x05, 0x00, 0x03, 0x07, 0x01, 0x01
        /*0010*/ 	.byte	0x02, 0x03, 0x00, 0x00, 0x02, 0x06, 0x01, 0x00, 0x04, 0x0b, 0x08, 0x00, 0x09, 0x00, 0x00, 0x00
        /*0020*/ 	.byte	0x00, 0x00, 0x00, 0x00


//--------------------- .nv.info._Z10reduce_maxILj15EEvPiS0_i --------------------------
	.section	.nv.info._Z10reduce_maxILj15EEvPiS0_i,"",@"SHT_CUDA_INFO"
	.sectionflags	@""
	.align	4


	//----- nvinfo : EIATTR_CUDA_API_VERSION
	.align		4
        /*0000*/ 	.byte	0x04, 0x37
        /*0002*/ 	.short	(.L_47 - .L_46)
.L_46:
        /*0004*/ 	.word	0x00000082


	//----- nvinfo : EIATTR_KPARAM_INFO
	.align		4
.L_47:
        /*0008*/ 	.byte	0x04, 0x17
        /*000a*/ 	.short	(.L_49 - .L_48)
.L_48:
        /*000c*/ 	.word	0x00000000
        /*0010*/ 	.short	0x0002
        /*0012*/ 	.short	0x0010
        /*0014*/ 	.byte	0x00, 0xf0, 0x11, 0x00


	//----- nvinfo : EIATTR_KPARAM_INFO
	.align		4
.L_49:
        /*0018*/ 	.byte	0x04, 0x17
        /*001a*/ 	.short	(.L_51 - .L_50)
.L_50:
        /*001c*/ 	.word	0x00000000
        /*0020*/ 	.short	0x0001
        /*0022*/ 	.short	0x0008
        /*0024*/ 	.byte	0x00, 0xf5, 0x21, 0x00


	//----- nvinfo : EIATTR_KPARAM_INFO
	.align		4
.L_51:
        /*0028*/ 	.byte	0x04, 0x17
        /*002a*/ 	.short	(.L_53 - .L_52)
.L_52:
        /*002c*/ 	.word	0x00000000
        /*0030*/ 	.short	0x0000
        /*0032*/ 	.short	0x0000
        /*0034*/ 	.byte	0x00, 0xf5, 0x21, 0x00


	//----- nvinfo : EIATTR_SPARSE_MMA_MASK
	.align		4
.L_53:
        /*0038*/ 	.byte	0x03, 0x50
        /*003a*/ 	.short	0x0000


	//----- nvinfo : EIATTR_MAXREG_COUNT
	.align		4
        /*003c*/ 	.byte	0x03, 0x1b
        /*003e*/ 	.short	0x00ff


	//----- nvinfo : EIATTR_NUM_BARRIERS
	.align		4
        /*0040*/ 	.byte	0x02, 0x4c
        /*0042*/ 	.byte	0x01
	.zero		1


	//----- nvinfo : EIATTR_MERCURY_ISA_VERSION
	.align		4
        /*0044*/ 	.byte	0x03, 0x5f
        /*0046*/ 	.short	0x0101


	//----- nvinfo : EIATTR_VRC_CTA_INIT_COUNT
	.align		4
        /*0048*/ 	.byte	0x02, 0x4a
	.zero		1
	.zero		1


	//----- nvinfo : EIATTR_EXIT_INSTR_OFFSETS
	.align		4
        /*004c*/ 	.byte	0x04, 0x1c
        /*004e*/ 	.short	(.L_55 - .L_54)


	//   ....[0]....
.L_54:
        /*0050*/ 	.word	0x00000210


	//   ....[1]....
        /*0054*/ 	.word	0x000002f0


	//   ....[2]....
        /*0058*/ 	.word	0x00000340


	//----- nvinfo : EIATTR_CRS_STACK_SIZE
	.align		4
.L_55:
        /*005c*/ 	.byte	0x04, 0x1e
        /*005e*/ 	.short	(.L_57 - .L_56)
.L_56:
        /*0060*/ 	.word	0x00000000


	//----- nvinfo : EIATTR_CBANK_PARAM_SIZE
	.align		4
.L_57:
        /*0064*/ 	.byte	0x03, 0x19
        /*0066*/ 	.short	0x0014


	//----- nvinfo : EIATTR_PARAM_CBANK
	.align		4
        /*0068*/ 	.byte	0x04, 0x0a
        /*006a*/ 	.short	(.L_59 - .L_58)
	.align		4
.L_58:
        /*006c*/ 	.word	index@(.nv.constant0._Z10reduce_maxILj15EEvPiS0_i)
        /*0070*/ 	.short	0x0380
        /*0072*/ 	.short	0x0014


	//----- nvinfo : EIATTR_SW_WAR
	.align		4
.L_59:
        /*0074*/ 	.byte	0x04, 0x36
        /*0076*/ 	.short	(.L_61 - .L_60)
.L_60:
        /*0078*/ 	.word	0x00000008
.L_61:


//--------------------- .nv.info._Z10reduce_maxILj512EEvPiS0_i --------------------------
	.section	.nv.info._Z10reduce_maxILj512EEvPiS0_i,"",@"SHT_CUDA_INFO"
	.sectionflags	@""
	.align	4


	//----- nvinfo : EIATTR_CUDA_API_VERSION
	.align		4
        /*0000*/ 	.byte	0x04, 0x37
        /*0002*/ 	.short	(.L_63 - .L_62)
.L_62:
        /*0004*/ 	.word	0x00000082


	//----- nvinfo : EIATTR_KPARAM_INFO
	.align		4
.L_63:
        /*0008*/ 	.byte	0x04, 0x17
        /*000a*/ 	.short	(.L_65 - .L_64)
.L_64:
        /*000c*/ 	.word	0x00000000
        /*0010*/ 	.short	0x0002
        /*0012*/ 	.short	0x0010
        /*0014*/ 	.byte	0x00, 0xf0, 0x11, 0x00


	//----- nvinfo : EIATTR_KPARAM_INFO
	.align		4
.L_65:
        /*0018*/ 	.byte	0x04, 0x17
        /*001a*/ 	.short	(.L_67 - .L_66)
.L_66:
        /*001c*/ 	.word	0x00000000
        /*0020*/ 	.short	0x0001
        /*0022*/ 	.short	0x0008
        /*0024*/ 	.byte	0x00, 0xf5, 0x21, 0x00


	//----- nvinfo : EIATTR_KPARAM_INFO
	.align		4
.L_67:
        /*0028*/ 	.byte	0x04, 0x17
        /*002a*/ 	.short	(.L_69 - .L_68)
.L_68:
        /*002c*/ 	.word	0x00000000
        /*0030*/ 	.short	0x0000
        /*0032*/ 	.short	0x0000
        /*0034*/ 	.byte	0x00, 0xf5, 0x21, 0x00


	//----- nvinfo : EIATTR_SPARSE_MMA_MASK
	.align		4
.L_69:
        /*0038*/ 	.byte	0x03, 0x50
        /*003a*/ 	.short	0x0000


	//----- nvinfo : EIATTR_MAXREG_COUNT
	.align		4
        /*003c*/ 	.byte	0x03, 0x1b
        /*003e*/ 	.short	0x00ff


	//----- nvinfo : EIATTR_NUM_BARRIERS
	.align		4
        /*0040*/ 	.byte	0x02, 0x4c
        /*0042*/ 	.byte	0x01
	.zero		1


	//----- nvinfo : EIATTR_MERCURY_ISA_VERSION
	.align		4
        /*0044*/ 	.byte	0x03, 0x5f
        /*0046*/ 	.short	0x0101


	//----- nvinfo : EIATTR_VRC_CTA_INIT_COUNT
	.align		4
        /*0048*/ 	.byte	0x02, 0x4a
	.zero		1
	.zero		1


	//----- nvinfo : EIATTR_EXIT_INSTR_OFFSETS
	.align		4
        /*004c*/ 	.byte	0x04, 0x1c
        /*004e*/ 	.short	(.L_71 - .L_70)


	//   ....[0]....
.L_70:
        /*0050*/ 	.word	0x00000340


	//   ....[1]....
        /*0054*/ 	.word	0x000004e0


	//   ....[2]....
        /*0058*/ 	.word	0x00000530


	//----- nvinfo : EIATTR_CRS_STACK_SIZE
	.align		4
.L_71:
        /*005c*/ 	.byte	0x04, 0x1e
        /*005e*/ 	.short	(.L_73 - .L_72)
.L_72:
        /*0060*/ 	.word	0x00000000


	//----- nvinfo : EIATTR_CBANK_PARAM_SIZE
	.align		4
.L_73:
        /*0064*/ 	.byte	0x03, 0x19
        /*0066*/ 	.short	0x0014


	//----- nvinfo : EIATTR_PARAM_CBANK
	.align		4
        /*0068*/ 	.byte	0x04, 0x0a
        /*006a*/ 	.short	(.L_75 - .L_74)
	.align		4
.L_74:
        /*006c*/ 	.word	index@(.nv.constant0._Z10reduce_maxILj512EEvPiS0_i)
        /*0070*/ 	.short	0x0380
        /*0072*/ 	.short	0x0014


	//----- nvinfo : EIATTR_SW_WAR
	.align		4
.L_75:
        /*0074*/ 	.byte	0x04, 0x36
        /*0076*/ 	.short	(.L_77 - .L_76)
.L_76:
        /*0078*/ 	.word	0x00000008
.L_77:


//--------------------- .nv.info._Z15transformPixelsP5PixelPiii --------------------------
	.section	.nv.info._Z15transformPixelsP5PixelPiii,"",@"SHT_CUDA_INFO"
	.sectionflags	@""
	.align	4


	//----- nvinfo : EIATTR_CUDA_API_VERSION
	.align		4
        /*0000*/ 	.byte	0x04, 0x37
        /*0002*/ 	.short	(.L_79 - .L_78)
.L_78:
        /*0004*/ 	.word	0x00000082


	//----- nvinfo : EIATTR_KPARAM_INFO
	.align		4
.L_79:
        /*0008*/ 	.byte	0x04, 0x17
        /*000a*/ 	.short	(.L_81 - .L_80)
.L_80:
        /*000c*/ 	.word	0x00000000
        /*0010*/ 	.short	0x0003
        /*0012*/ 	.short	0x0014
        /*0014*/ 	.byte	0x00, 0xf0, 0x11, 0x00


	//----- nvinfo : EIATTR_KPARAM_INFO
	.align		4
.L_81:
        /*0018*/ 	.byte	0x04, 0x17
        /*001a*/ 	.short	(.L_83 - .L_82)
.L_82:
        /*001c*/ 	.word	0x00000000
        /*0020*/ 	.short	0x0002
        /*0022*/ 	.short	0x0010
        /*0024*/ 	.byte	0x00, 0xf0, 0x11, 0x00


	//----- nvinfo : EIATTR_KPARAM_INFO
	.align		4
.L_83:
        /*0028*/ 	.byte	0x04, 0x17
        /*002a*/ 	.short	(.L_85 - .L_84)
.L_84:
        /*002c*/ 	.word	0x00000000
        /*0030*/ 	.short	0x0001
        /*0032*/ 	.short	0x0008
        /*0034*/ 	.byte	0x00, 0xf5, 0x21, 0x00


	//----- nvinfo : EIATTR_KPARAM_INFO
	.align		4
.L_85:
        /*0038*/ 	.byte	0x04, 0x17
        /*003a*/ 	.short	(.L_87 - .L_86)
.L_86:
        /*003c*/ 	.word	0x00000000
        /*0040*/ 	.short	0x0000
        /*0042*/ 	.short	0x0000
        /*0044*/ 	.byte	0x00, 0xf5, 0x21, 0x00


	//----- nvinfo : EIATTR_SPARSE_MMA_MASK
	.align		4
.L_87:
        /*0048*/ 	.byte	0x03, 0x50
        /*004a*/ 	.short	0x0000


	//----- nvinfo : EIATTR_MAXREG_COUNT
	.align		4
        /*004c*/ 	.byte	0x03, 0x1b
        /*004e*/ 	.short	0x00ff


	//----- nvinfo : EIATTR_MERCURY_ISA_VERSION
	.align		4
        /*0050*/ 	.byte	0x03, 0x5f
        /*0052*/ 	.short	0x0101


	//----- nvinfo : EIATTR_VRC_CTA_INIT_COUNT
	.align		4
        /*0054*/ 	.byte	0x02, 0x4a
	.zero		1
	.zero		1


	//----- nvinfo : EIATTR_EXIT_INSTR_OFFSETS
	.align		4
        /*0058*/ 	.byte	0x04, 0x1c
        /*005a*/ 	.short	(.L_89 - .L_88)


	//   ....[0]....
.L_88:
        /*005c*/ 	.word	0x00000080


	//   ....[1]....
        /*0060*/ 	.word	0x00000190


	//----- nvinfo : EIATTR_CBANK_PARAM_SIZE
	.align		4
.L_89:
        /*0064*/ 	.byte	0x03, 0x19
        /*0066*/ 	.short	0x0018


	//----- nvinfo : EIATTR_PARAM_CBANK
	.align		4
        /*0068*/ 	.byte	0x04, 0x0a
        /*006a*/ 	.short	(.L_91 - .L_90)
	.align		4
.L_90:
        /*006c*/ 	.word	index@(.nv.constant0._Z15transformPixelsP5PixelPiii)
        /*0070*/ 	.short	0x0380
        /*0072*/ 	.short	0x0018


	//----- nvinfo : EIATTR_SW_WAR
	.align		4
.L_91:
        /*0074*/ 	.byte	0x04, 0x36
        /*0076*/ 	.short	(.L_93 - .L_92)
.L_92:
        /*0078*/ 	.word	0x00000008
.L_93:


//--------------------- .nv.info._Z22FilterAndOutlineKernelP5PixelS0_iiPiibbb --------------------------
	.section	.nv.info._Z22FilterAndOutlineKernelP5PixelS0_iiPiibbb,"",@"SHT_CUDA_INFO"
	.sectionflags	@""
	.align	4


	//----- nvinfo : EIATTR_CUDA_API_VERSION
	.align		4
        /*0000*/ 	.byte	0x04, 0x37
        /*0002*/ 	.short	(.L_95 - .L_94)
.L_94:
        /*0004*/ 	.word	0x00000082


	//----- nvinfo : EIATTR_KPARAM_INFO
	.align		4
.L_95:
        /*0008*/ 	.byte	0x04, 0x17
        /*000a*/ 	.short	(.L_97 - .L_96)
.L_96:
        /*000c*/ 	.word	0x00000000
        /*0010*/ 	.short	0x0008
        /*0012*/ 	.short	0x0026
        /*0014*/ 	.byte	0x00, 0xf0, 0x05, 0x00


	//----- nvinfo : EIATTR_KPARAM_INFO
	.align		4
.L_97:
        /*0018*/ 	.byte	0x04, 0x17
        /*001a*/ 	.short	(.L_99 - .L_98)
.L_98:
        /*001c*/ 	.word	0x00000000
        /*0020*/ 	.short	0x0007
        /*0022*/ 	.short	0x0025
        /*0024*/ 	.byte	0x00, 0xf0, 0x05, 0x00


	//----- nvinfo : EIATTR_KPARAM_INFO
	.align		4
.L_99:
        /*0028*/ 	.byte	0x04, 0x17
        /*002a*/ 	.short	(.L_101 - .L_100)
.L_100:
        /*002c*/ 	.word	0x00000000
        /*0030*/ 	.short	0x0006
        /*0032*/ 	.short	0x0024
        /*0034*/ 	.byte	0x00, 0xf0, 0x05, 0x00


	//----- nvinfo : EIATTR_KPARAM_INFO
	.align		4
.L_101:
        /*0038*/ 	.byte	0x04, 0x17
        /*003a*/ 	.short	(.L_103 - .L_102)
.L_102:
        /*003c*/ 	.word	0x00000000
        /*0040*/ 	.short	0x0005
        /*0042*/ 	.short	0x0020
        /*0044*/ 	.byte	0x00, 0xf0, 0x11, 0x00


	//----- nvinfo : EIATTR_KPARAM_INFO
	.align		4
.L_103:
        /*0048*/ 	.byte	0x04, 0x17
        /*004a*/ 	.short	(.L_105 - .L_104)
.L_104:
        /*004c*/ 	.word	0x00000000
        /*0050*/ 	.short	0x0004
        /*0052*/ 	.short	0x0018
        /*0054*/ 	.byte	0x00, 0xf5, 0x21, 0x00


	//----- nvinfo : EIATTR_KPARAM_INFO
	.align		4
.L_105:
        /*0058*/ 	.byte	0x04, 0x17
        /*005a*/ 	.short	(.L_107 - .L_106)
.L_106:
        /*005c*/ 	.word	0x00000000
        /*0060*/ 	.short	0x0003
        /*0062*/ 	.short	0x0014
        /*0064*/ 	.byte	0x00, 0xf0, 0x11, 0x00


	//----- nvinfo : EIATTR_KPARAM_INFO
	.align		4
.L_107:
        /*0068*/ 	.byte	0x04, 0x17
        /*006a*/ 	.short	(.L_109 - .L_108)
.L_108:
        /*006c*/ 	.word	0x00000000
        /*0070*/ 	.short	0x0002
        /*0072*/ 	.short	0x0010
        /*0074*/ 	.byte	0x00, 0xf0, 0x11, 0x00


	//----- nvinfo : EIATTR_KPARAM_INFO
	.align		4
.L_109:
        /*0078*/ 	.byte	0x04, 0x17
        /*007a*/ 	.short	(.L_111 - .L_110)
.L_110:
        /*007c*/ 	.word	0x00000000
        /*0080*/ 	.short	0x0001
        /*0082*/ 	.short	0x0008
        /*0084*/ 	.byte	0x00, 0xf5, 0x21, 0x00


	//----- nvinfo : EIATTR_KPARAM_INFO
	.align		4
.L_111:
        /*0088*/ 	.byte	0x04, 0x17
        /*008a*/ 	.short	(.L_113 - .L_112)
.L_112:
        /*008c*/ 	.word	0x00000000
        /*0090*/ 	.short	0x0000
        /*0092*/ 	.short	0x0000
        /*0094*/ 	.byte	0x00, 0xf5, 0x21, 0x00


	//----- nvinfo : EIATTR_SPARSE_MMA_MASK
	.align		4
.L_113:
        /*0098*/ 	.byte	0x03, 0x50
        /*009a*/ 	.short	0x0000


	//----- nvinfo : EIATTR_MAXREG_COUNT
	.align		4
        /*009c*/ 	.byte	0x03, 0x1b
        /*009e*/ 	.short	0x00ff


	//----- nvinfo : EIATTR_NUM_BARRIERS
	.align		4
        /*00a0*/ 	.byte	0x02, 0x4c
        /*00a2*/ 	.byte	0x01
	.zero		1


	//----- nvinfo : EIATTR_MERCURY_ISA_VERSION
	.align		4
        /*00a4*/ 	.byte	0x03, 0x5f
        /*00a6*/ 	.short	0x0101


	//----- nvinfo : EIATTR_INT_WARP_WIDE_INSTR_OFFSETS
	.align		4
        /*00a8*/ 	.byte	0x04, 0x31
        /*00aa*/ 	.short	(.L_115 - .L_114)


	//   ....[0]....
.L_114:
        /*00ac*/ 	.word	0x000008b0


	//----- nvinfo : EIATTR_VRC_CTA_INIT_COUNT
	.align		4
.L_115:
        /*00b0*/ 	.byte	0x02, 0x4a
	.zero		1
	.zero		1


	//----- nvinfo : EIATTR_EXIT_INSTR_OFFSETS
	.align		4
        /*00b4*/ 	.byte	0x04, 0x1c
        /*00b6*/ 	.short	(.L_117 - .L_116)


	//   ....[0]....
.L_116:
        /*00b8*/ 	.word	0x000003e0


	//   ....[1]....
        /*00bc*/ 	.word	0x00000880


	//   ....[2]....
        /*00c0*/ 	.word	0x00000940


	//   ....[3]....
        /*00c4*/ 	.word	0x00001770


	//   ....[4]....
        /*00c8*/ 	.word	0x000025b0


	//   ....[5]....
        /*00cc*/ 	.word	0x00003400


	//   ....[6]....
        /*00d0*/ 	.word	0x00003bd0


	//----- nvinfo : EIATTR_CRS_STACK_SIZE
	.align		4
.L_117:
        /*00d4*/ 	.byte	0x04, 0x1e
        /*00d6*/ 	.short	(.L_119 - .L_118)
.L_118:
        /*00d8*/ 	.word	0x00000000


	//----- nvinfo : EIATTR_CBANK_PARAM_SIZE
	.align		4
.L_119:
        /*00dc*/ 	.byte	0x03, 0x19
        /*00de*/ 	.short	0x0027


	//----- nvinfo : EIATTR_PARAM_CBANK
	.align		4
        /*00e0*/ 	.byte	0x04, 0x0a
        /*00e2*/ 	.short	(.L_121 - .L_120)
	.align		4
.L_120:
        /*00e4*/ 	.word	index@(.nv.constant0._Z22FilterAndOutlineKernelP5PixelS0_iiPiibbb)
        /*00e8*/ 	.short	0x0380
        /*00ea*/ 	.short	0x0027


	//----- nvinfo : EIATTR_SW_WAR
	.align		4
.L_121:
        /*00ec*/ 	.byte	0x04, 0x36
        /*00ee*/ 	.short	(.L_123 - .L_122)
.L_122:
        /*00f0*/ 	.word	0x00000008
.L_123:


//--------------------- .nv.info._Z23ClassifyAndFilterColorsP5PixeliiPiS1_S1_S0_S0_S0_ --------------------------
	.section	.nv.info._Z23ClassifyAndFilterColorsP5PixeliiPiS1_S1_S0_S0_S0_,"",@"SHT_CUDA_INFO"
	.sectionflags	@""
	.align	4


	//----- nvinfo : EIATTR_CUDA_API_VERSION
	.align		4
        /*0000*/ 	.byte	0x04, 0x37
        /*0002*/ 	.short	(.L_125 - .L_124)
.L_124:
        /*0004*/ 	.word	0x00000082


	//----- nvinfo : EIATTR_KPARAM_INFO
	.align		4
.L_125:
        /*0008*/ 	.byte	0x04, 0x17
        /*000a*/ 	.short	(.L_127 - .L_126)
.L_126:
        /*000c*/ 	.word	0x00000000
        /*0010*/ 	.short	0x0008
        /*0012*/ 	.short	0x0038
        /*0014*/ 	.byte	0x00, 0xf5, 0x21, 0x00


	//----- nvinfo : EIATTR_KPARAM_INFO
	.align		4
.L_127:
        /*0018*/ 	.byte	0x04, 0x17
        /*001a*/ 	.short	(.L_129 - .L_128)
.L_128:
        /*001c*/ 	.word	0x00000000
        /*0020*/ 	.short	0x0007
        /*0022*/ 	.short	0x0030
        /*0024*/ 	.byte	0x00, 0xf5, 0x21, 0x00


	//----- nvinfo : EIATTR_KPARAM_INFO
	.align		4
.L_129:
        /*0028*/ 	.byte	0x04, 0x17
        /*002a*/ 	.short	(.L_131 - .L_130)
.L_130:
        /*002c*/ 	.word	0x00000000
        /*0030*/ 	.short	0x0006
        /*0032*/ 	.short	0x0028
        /*0034*/ 	.byte	0x00, 0xf5, 0x21, 0x00


	//----- nvinfo : EIATTR_KPARAM_INFO
	.align		4
.L_131:
        /*0038*/ 	.byte	0x04, 0x17
        /*003a*/ 	.short	(.L_133 - .L_132)
.L_132:
        /*003c*/ 	.word	0x00000000
        /*0040*/ 	.short	0x0005
        /*0042*/ 	.short	0x0020
        /*0044*/ 	.byte	0x00, 0xf5, 0x21, 0x00


	//----- nvinfo : EIATTR_KPARAM_INFO
	.align		4
.L_133:
        /*0048*/ 	.byte	0x04, 0x17
        /*004a*/ 	.short	(.L_135 - .L_134)
.L_134:
        /*004c*/ 	.word	0x00000000
        /*0050*/ 	.short	0x0004
        /*0052*/ 	.short	0x0018
        /*0054*/ 	.byte	0x00, 0xf5, 0x21, 0x00


	//----- nvinfo : EIATTR_KPARAM_INFO
	.align		4
.L_135:
        /*0058*/ 	.byte	0x04, 0x17
        /*005a*/ 	.short	(.L_137 - .L_136)
.L_136:
        /*005c*/ 	.word	0x00000000
        /*0060*/ 	.short	0x0003
        /*0062*/ 	.short	0x0010
        /*0064*/ 	.byte	0x00, 0xf5, 0x21, 0x00


	//----- nvinfo : EIATTR_KPARAM_INFO
	.align		4
.L_137:
        /*0068*/ 	.byte	0x04, 0x17
        /*006a*/ 	.short	(.L_139 - .L_138)
.L_138:
        /*006c*/ 	.word	0x00000000
        /*0070*/ 	.short	0x0002
        /*0072*/ 	.short	0x000c
        /*0074*/ 	.byte	0x00, 0xf0, 0x11, 0x00


	//----- nvinfo : EIATTR_KPARAM_INFO
	.align		4
.L_139:
        /*0078*/ 	.byte	0x04, 0x17
        /*007a*/ 	.short	(.L_141 - .L_140)
.L_140:
        /*007c*/ 	.word	0x00000000
        /*0080*/ 	.short	0x0001
        /*0082*/ 	.short	0x0008
        /*0084*/ 	.byte	0x00, 0xf0, 0x11, 0x00


	//----- nvinfo : EIATTR_KPARAM_INFO
	.align		4
.L_141:
        /*0088*/ 	.byte	0x04, 0x17
        /*008a*/ 	.short	(.L_143 - .L_142)
.L_142:
        /*008c*/ 	.word	0x00000000
        /*0090*/ 	.short	0x0000
        /*0092*/ 	.short	0x0000
        /*0094*/ 	.byte	0x00, 0xf5, 0x21, 0x00


	//----- nvinfo : EIATTR_SPARSE_MMA_MASK
	.align		4
.L_143:
        /*0098*/ 	.byte	0x03, 0x50
        /*009a*/ 	.short	0x0000


	//----- nvinfo : EIATTR_MAXREG_COUNT
	.align		4
        /*009c*/ 	.byte	0x03, 0x1b
        /*009e*/ 	.short	0x00ff


	//----- nvinfo : EIATTR_MERCURY_ISA_VERSION
	.align		4
        /*00a0*/ 	.byte	0x03, 0x5f
        /*00a2*/ 	.short	0x0101


	//----- nvinfo : EIATTR_INT_WARP_WIDE_INSTR_OFFSETS
	.align		4
        /*00a4*/ 	.byte	0x04, 0x31
        /*00a6*/ 	.short	(.L_145 - .L_144)


	//   ....[0]....
.L_144:
        /*00a8*/ 	.word	0x00000430


	//   ....[1]....
        /*00ac*/ 	.word	0x000004f0


	//   ....[2]....
        /*00b0*/ 	.word	0x000005b0


	//----- nvinfo : EIATTR_VRC_CTA_INIT_COUNT
	.align		4
.L_145:
        /*00b4*/ 	.byte	0x02, 0x4a
	.zero		1
	.zero		1


	//----- nvinfo : EIATTR_EXIT_INSTR_OFFSETS
	.align		4
        /*00b8*/ 	.byte	0x04, 0x1c
        /*00ba*/ 	.short	(.L_147 - .L_146)


	//   ....[0]....
.L_146:
        /*00bc*/ 	.word	0x000000c0


	//   ....[1]....
        /*00c0*/ 	.word	0x000004b0


	//   ....[2]....
        /*00c4*/ 	.word	0x00000570


	//   ....[3]....
        /*00c8*/ 	.word	0x00000580


	//   ....[4]....
        /*00cc*/ 	.word	0x00000630


	//----- nvinfo : EIATTR_CRS_STACK_SIZE
	.align		4
.L_147:
        /*00d0*/ 	.byte	0x04, 0x1e
        /*00d2*/ 	.short	(.L_149 - .L_148)
.L_148:
        /*00d4*/ 	.word	0x00000000


	//----- nvinfo : EIATTR_CBANK_PARAM_SIZE
	.align		4
.L_149:
        /*00d8*/ 	.byte	0x03, 0x19
        /*00da*/ 	.short	0x0040


	//----- nvinfo : EIATTR_PARAM_CBANK
	.align		4
        /*00dc*/ 	.byte	0x04, 0x0a
        /*00de*/ 	.short	(.L_151 - .L_150)
	.align		4
.L_150:
        /*00e0*/ 	.word	index@(.nv.constant0._Z23ClassifyAndFilterColorsP5PixeliiPiS1_S1_S0_S0_S0_)
        /*00e4*/ 	.short	0x0380
        /*00e6*/ 	.short	0x0040


	//----- nvinfo : EIATTR_SW_WAR
	.align		4
.L_151:
        /*00e8*/ 	.byte	0x04, 0x36
        /*00ea*/ 	.short	(.L_153 - .L_152)
.L_152:
        /*00ec*/ 	.word	0x00000008
.L_153:


//--------------------- .nv.info._Z14PixelateKernelP5Pixeliii --------------------------
	.section	.nv.info._Z14PixelateKernelP5Pixeliii,"",@"SHT_CUDA_INFO"
	.sectionflags	@""
	.align	4


	//----- nvinfo : EIATTR_CUDA_API_VERSION
	.align		4
        /*0000*/ 	.byte	0x04, 0x37
        /*0002*/ 	.short	(.L_155 - .L_154)
.L_154:
        /*0004*/ 	.word	0x00000082


	//----- nvinfo : EIATTR_KPARAM_INFO
	.align		4
.L_155:
        /*0008*/ 	.byte	0x04, 0x17
        /*000a*/ 	.short	(.L_157 - .L_156)
.L_156:
        /*000c*/ 	.word	0x00000000
        /*0010*/ 	.short	0x0003
        /*0012*/ 	.short	0x0010
        /*0014*/ 	.byte	0x00, 0xf0, 0x11, 0x00


	//----- nvinfo : EIATTR_KPARAM_INFO
	.align		4
.L_157:
        /*0018*/ 	.byte	0x04, 0x17
        /*001a*/ 	.short	(.L_159 - .L_158)
.L_158:
        /*001c*/ 	.word	0x00000000
        /*0020*/ 	.short	0x0002
        /*0022*/ 	.short	0x000c
        /*0024*/ 	.byte	0x00, 0xf0, 0x11, 0x00


	//----- nvinfo : EIATTR_KPARAM_INFO
	.align		4
.L_159:
        /*0028*/ 	.byte	0x04, 0x17
        /*002a*/ 	.short	(.L_161 - .L_160)
.L_160:
        /*002c*/ 	.word	0x00000000
        /*0030*/ 	.short	0x0001
        /*0032*/ 	.short	0x0008
        /*0034*/ 	.byte	0x00, 0xf0, 0x11, 0x00


	//----- nvinfo : EIATTR_KPARAM_INFO
	.align		4
.L_161:
        /*0038*/ 	.byte	0x04, 0x17
        /*003a*/ 	.short	(.L_163 - .L_162)
.L_162:
        /*003c*/ 	.word	0x00000000
        /*0040*/ 	.short	0x0000
        /*0042*/ 	.short	0x0000
        /*0044*/ 	.byte	0x00, 0xf5, 0x21, 0x00


	//----- nvinfo : EIATTR_SPARSE_MMA_MASK
	.align		4
.L_163:
        /*0048*/ 	.byte	0x03, 0x50
        /*004a*/ 	.short	0x0000


	//----- nvinfo : EIATTR_MAXREG_COUNT
	.align		4
        /*004c*/ 	.byte	0x03, 0x1b
        /*004e*/ 	.short	0x00ff


	//----- nvinfo : EIATTR_MERCURY_ISA_VERSION
	.align		4
        /*0050*/ 	.byte	0x03, 0x5f
        /*0052*/ 	.short	0x0101


	//----- nvinfo : EIATTR_VRC_CTA_INIT_COUNT
	.align		4
        /*0054*/ 	.byte	0x02, 0x4a
	.zero		1
	.zero		1


	//----- nvinfo : EIATTR_EXIT_INSTR_OFFSETS
	.align		4
        /*0058*/ 	.byte	0x04, 0x1c
        /*005a*/ 	.short	(.L_165 - .L_164)


	//   ....[0]....
.L_164:
        /*005c*/ 	.word	0x000000c0


	//   ....[1]....
        /*0060*/ 	.word	0x00001090


	//   ....[2]....
        /*0064*/ 	.word	0x00001420


	//----- nvinfo : EIATTR_CRS_STACK_SIZE
	.align		4
.L_165:
        /*0068*/ 	.byte	0x04, 0x1e
        /*006a*/ 	.short	(.L_167 - .L_166)
.L_166:
        /*006c*/ 	.word	0x00000000


	//----- nvinfo : EIATTR_CBANK_PARAM_SIZE
	.align		4
.L_167:
        /*0070*/ 	.byte	0x03, 0x19
        /*0072*/ 	.short	0x0014


	//----- nvinfo : EIATTR_PARAM_CBANK
	.align		4
        /*0074*/ 	.byte	0x04, 0x0a
        /*0076*/ 	.short	(.L_169 - .L_168)
	.align		4
.L_168:
        /*0078*/ 	.word	index@(.nv.constant0._Z14PixelateKernelP5Pixeliii)
        /*007c*/ 	.short	0x0380
        /*007e*/ 	.short	0x0014


	//----- nvinfo : EIATTR_SW_WAR
	.align		4
.L_169:
        /*0080*/ 	.byte	0x04, 0x36
        /*0082*/ 	.short	(.L_171 - .L_170)
.L_170:
        /*0084*/ 	.word	0x00000008
.L_171:


//--------------------- .nv.info._Z15GrayscaleKernelP5Pixelii --------------------------
	.section	.nv.info._Z15GrayscaleKernelP5Pixelii,"",@"SHT_CUDA_INFO"
	.sectionflags	@""
	.align	4


	//----- nvinfo : EIATTR_CUDA_API_VERSION
	.align		4
        /*0000*/ 	.byte	0x04, 0x37
        /*0002*/ 	.short	(.L_173 - .L_172)
.L_172:
        /*0004*/ 	.word	0x00000082


	//----- nvinfo : EIATTR_KPARAM_INFO
	.align		4
.L_173:
        /*0008*/ 	.byte	0x04, 0x17
        /*000a*/ 	.short	(.L_175 - .L_174)
.L_174:
        /*000c*/ 	.word	0x00000000
        /*0010*/ 	.short	0x0002
        /*0012*/ 	.short	0x000c
        /*0014*/ 	.byte	0x00, 0xf0, 0x11, 0x00


	//----- nvinfo : EIATTR_KPARAM_INFO
	.align		4
.L_175:
        /*0018*/ 	.byte	0x04, 0x17
        /*001a*/ 	.short	(.L_177 - .L_176)
.L_176:
        /*001c*/ 	.word	0x00000000
        /*0020*/ 	.short	0x0001
        /*0022*/ 	.short	0x0008
        /*0024*/ 	.byte	0x00, 0xf0, 0x11, 0x00


	//----- nvinfo : EIATTR_KPARAM_INFO
	.align		4
.L_177:
        /*0028*/ 	.byte	0x04, 0x17
        /*002a*/ 	.short	(.L_179 - .L_178)
.L_178:
        /*002c*/ 	.word	0x00000000
        /*0030*/ 	.short	0x0000
        /*0032*/ 	.short	0x0000
        /*0034*/ 	.byte	0x00, 0xf5, 0x21, 0x00


	//----- nvinfo : EIATTR_SPARSE_MMA_MASK
	.align		4
.L_179:
        /*0038*/ 	.byte	0x03, 0x50
        /*003a*/ 	.short	0x0000


	//----- nvinfo : EIATTR_MAXREG_COUNT
	.align		4
        /*003c*/ 	.byte	0x03, 0x1b
        /*003e*/ 	.short	0x00ff


	//----- nvinfo : EIATTR_MERCURY_ISA_VERSION
	.align		4
        /*0040*/ 	.byte	0x03, 0x5f
        /*0042*/ 	.short	0x0101


	//----- nvinfo : EIATTR_VRC_CTA_INIT_COUNT
	.align		4
        /*0044*/ 	.byte	0x02, 0x4a
	.zero		1
	.zero		1


	//----- nvinfo : EIATTR_EXIT_INSTR_OFFSETS
	.align		4
        /*0048*/ 	.byte	0x04, 0x1c
        /*004a*/ 	.short	(.L_181 - .L_180)


	//   ....[0]....
.L_180:
        /*004c*/ 	.word	0x000000c0


	//   ....[1]....
        /*0050*/ 	.word	0x000001e0


	//----- nvinfo : EIATTR_CBANK_PARAM_SIZE
	.align		4
.L_181:
        /*0054*/ 	.byte	0x03, 0x19
        /*0056*/ 	.short	0x0010


	//----- nvinfo : EIATTR_PARAM_CBANK
	.align		4
        /*0058*/ 	.byte	0x04, 0x0a
        /*005a*/ 	.short	(.L_183 - .L_182)
	.align		4
.L_182:
        /*005c*/ 	.word	index@(.nv.constant0._Z15GrayscaleKernelP5Pixelii)
        /*0060*/ 	.short	0x0380
        /*0062*/ 	.short	0x0010


	//----- nvinfo : EIATTR_SW_WAR
	.align		4
.L_183:
        /*0064*/ 	.byte	0x04, 0x36
        /*0066*/ 	.short	(.L_185 - .L_184)
.L_184:
        /*0068*/ 	.word	0x00000008
.L_185:


//--------------------- .nv.callgraph             --------------------------
	.section	.nv.callgraph,"",@"SHT_CUDA_CALLGRAPH"
	.align	4
	.sectionentsize	8
	.align		4
        /*0000*/ 	.word	0x00000000
	.align		4
        /*0004*/ 	.word	0xffffffff
	.align		4
        /*0008*/ 	.word	0x00000000
	.align		4
        /*000c*/ 	.word	0xfffffffe
	.align		4
        /*0010*/ 	.word	0x00000000
	.align		4
        /*0014*/ 	.word	0xfffffffd
	.align		4
        /*0018*/ 	.word	0x00000000
	.align		4
        /*001c*/ 	.word	0xfffffffc


//--------------------- .nv.constant3             --------------------------
	.section	.nv.constant3,"a",@progbits
	.align	4
.nv.constant3:
	.type		c_redRange,@object
	.size		c_redRange,(c_greenRange - c_redRange)
c_redRange:
	.zero		24
	.type		c_greenRange,@object
	.size		c_greenRange,(c_blueRange - c_greenRange)
c_greenRange:
	.zero		24
	.type		c_blueRange,@object
	.size		c_blueRange,(c_targetColorRange - c_blueRange)
c_blueRange:
	.zero		24
	.type		c_targetColorRange,@object
	.size		c_targetColorRange,(.L_3 - c_targetColorRange)
c_targetColorRange:
	.zero		24
.L_3:


//--------------------- .text._Z10reduce_maxILj15EEvPiS0_i --------------------------
	.section	.text._Z10reduce_maxILj15EEvPiS0_i,"ax",@progbits
	.align	128
        .global         _Z10reduce_maxILj15EEvPiS0_i
        .type           _Z10reduce_maxILj15EEvPiS0_i,@function
        .size           _Z10reduce_maxILj15EEvPiS0_i,(.L_x_94 - _Z10reduce_maxILj15EEvPiS0_i)
        .other          _Z10reduce_maxILj15EEvPiS0_i,@"STO_CUDA_ENTRY STV_DEFAULT"
_Z10reduce_maxILj15EEvPiS0_i:
.text._Z10reduce_maxILj15EEvPiS0_i:
[----:B------:R-:W-:Y:S01]  /*0000*/  LDC R1, c[0x0][0x37c] ;  /* 0x0000df00ff017b82 */ /* 0x000fe20000000800 */
[----:B------:R-:W0:Y:S01]  /*0010*/  S2R R9, SR_TID.X ;  /* 0x0000000000097919 */ /* 0x000e220000002100 */
[----:B------:R-:W1:Y:S01]  /*0020*/  LDCU UR4, c[0x0][0x390] ;  /* 0x00007200ff0477ac */ /* 0x000e620008000800 */
[----:B------:R-:W-:Y:S01]  /*0030*/  BSSY.RECONVERGENT B0, `(.L_x_0) ;  /* 0x0000016000007945 */ /* 0x000fe20003800200 */
[----:B------:R-:W-:Y:S01]  /*0040*/  IMAD.MOV.U32 R8, RZ, RZ, RZ ;  /* 0x000000ffff087224 */ /* 0x000fe200078e00ff */
[----:B------:R-:W0:Y:S01]  /*0050*/  S2R R10, SR_CTAID.X ;  /* 0x00000000000a7919 */ /* 0x000e220000002500 */
[----:B------:R-:W2:Y:S01]  /*0060*/  LDCU.64 UR6, c[0x0][0x358] ;  /* 0x00006b00ff0677ac */ /* 0x000ea20008000a00 */
[----:B------:R-:W3:Y:S01]  /*0070*/  LDCU UR8, c[0x0][0x390] ;  /* 0x00007200ff0877ac */ /* 0x000ee20008000800 */
[----:B0-----:R-:W-:-:S05]  /*0080*/  IMAD R0, R10, 0x1e, R9 ;  /* 0x0000001e0a007824 */ /* 0x001fca00078e0209 */
[----:B-1----:R-:W-:-:S13]  /*0090*/  ISETP.GE.U32.AND P0, PT, R0, UR4, PT ;  /* 0x0000000400007c0c */ /* 0x002fda000bf06070 */
[----:B--23--:R-:W-:Y:S05]  /*00a0*/  @P0 BRA `(.L_x_1) ;  /* 0x0000000000380947 */ /* 0x00cfea0003800000 */
[----:B------:R-:W0:Y:S01]  /*00b0*/  LDC R11, c[0x0][0x370] ;  /* 0x0000dc00ff0b7b82 */ /* 0x000e220000000800 */
[----:B------:R-:W-:-:S07]  /*00c0*/  IMAD.MOV.U32 R8, RZ, RZ, RZ ;  /* 0x000000ffff087224 */ /* 0x000fce00078e00ff */
[----:B------:R-:W1:Y:S02]  /*00d0*/  LDC.64 R6, c[0x0][0x380] ;  /* 0x0000e000ff067b82 */ /* 0x000e640000000a00 */
.L_x_2:
[C---:B------:R-:W-:Y:S02]  /*00e0*/  VIADD R5, R0.reuse, 0xf ;  /* 0x0000000f00057836 */ /* 0x040fe40000000000 */
[----:B-1----:R-:W-:-:S03]  /*00f0*/  IMAD.WIDE.U32 R2, R0, 0x4, R6 ;  /* 0x0000000400027825 */ /* 0x002fc600078e0006 */
[----:B------:R-:W-:-:S03]  /*0100*/  ISETP.GE.U32.AND P0, PT, R5, UR8, PT ;  /* 0x0000000805007c0c */ /* 0x000fc6000bf06070 */
[----:B------:R-:W2:Y:S10]  /*0110*/  LDG.E R3, desc[UR6][R2.64] ;  /* 0x0000000602037981 */ /* 0x000eb4000c1e1900 */
[----:B------:R-:W-:-:S06]  /*0120*/  @!P0 IMAD.WIDE.U32 R4, R5, 0x4, R6 ;  /* 0x0000000405048825 */ /* 0x000fcc00078e0006 */
[----:B------:R-:W3:Y:S01]  /*0130*/  @!P0 LDG.E R5, desc[UR6][R4.64] ;  /* 0x0000000604058981 */ /* 0x000ee2000c1e1900 */
[----:B0-----:R-:W-:-:S05]  /*0140*/  IMAD R0, R11, 0x1e, R0 ;  /* 0x0000001e0b007824 */ /* 0x001fca00078e0200 */
[----:B------:R-:W-:Y:S02]  /*0150*/  ISETP.GE.U32.AND P1, PT, R0, UR8, PT ;  /* 0x0000000800007c0c */ /* 0x000fe4000bf26070 */
[----:B--2---:R-:W-:-:S04]  /*0160*/  VIMNMX R8, PT, PT, R3, R8, !PT ;  /* 0x0000000803087248 */ /* 0x004fc80007fe0100 */
[----:B---3--:R-:W-:-:S07]  /*0170*/  @!P0 VIMNMX R8, PT, PT, R8, R5, !PT ;  /* 0x0000000508088248 */ /* 0x008fce0007fe0100 */
[----:B------:R-:W-:Y:S05]  /*0180*/  @!P1 BRA `(.L_x_2) ;  /* 0xfffffffc00d49947 */ /* 0x000fea000383ffff */
.L_x_1:
[----:B------:R-:W-:Y:S05]  /*0190*/  BSYNC.RECONVERGENT B0 ;  /* 0x0000000000007941 */ /* 0x000fea0003800200 */
.L_x_0:
[----:B------:R-:W0:Y:S01]  /*01a0*/  S2UR UR5, SR_CgaCtaId ;  /* 0x00000000000579c3 */ /* 0x000e220000008800 */
[----:B------:R-:W-:Y:S01]  /*01b0*/  UMOV UR4, 0x400 ;  /* 0x0000040000047882 */ /* 0x000fe20000000000 */
[----:B------:R-:W-:Y:S01]  /*01c0*/  ISETP.GT.U32.AND P0, PT, R9, 0x1f, PT ;  /* 0x0000001f0900780c */ /* 0x000fe20003f04070 */
[----:B0-----:R-:W-:-:S06]  /*01d0*/  ULEA UR4, UR5, UR4, 0x18 ;  /* 0x0000000405047291 */ /* 0x001fcc000f8ec0ff */
[----:B------:R-:W-:-:S05]  /*01e0*/  LEA R3, R9, UR4, 0x2 ;  /* 0x0000000409037c11 */ /* 0x000fca000f8e10ff */
[----:B------:R0:W-:Y:S01]  /*01f0*/  STS [R3], R8 ;  /* 0x0000000803007388 */ /* 0x0001e20000000800 */
[----:B------:R-:W-:Y:S06]  /*0200*/  BAR.SYNC.DEFER_BLOCKING 0x0 ;  /* 0x0000000000007b1d */ /* 0x000fec0000010000 */
[----:B------:R-:W-:Y:S05]  /*0210*/  @P0 EXIT ;  /* 0x000000000000094d */ /* 0x000fea0003800000 */
[----:B------:R-:W-:Y:S01]  /*0220*/  LDS R0, [R3] ;  /* 0x0000000003007984 */ /* 0x000fe20000000800 */
[----:B------:R-:W-:-:S03]  /*0230*/  ISETP.NE.AND P0, PT, R9, RZ, PT ;  /* 0x000000ff0900720c */ /* 0x000fc60003f05270 */
[----:B------:R-:W1:Y:S02]  /*0240*/  LDS R5, [R3+0x10] ;  /* 0x0000100003057984 */ /* 0x000e640000000800 */
[----:B-1----:R-:W-:-:S05]  /*0250*/  VIMNMX R0, PT, PT, R0, R5, !PT ;  /* 0x0000000500007248 */ /* 0x002fca0007fe0100 */
[----:B------:R-:W-:Y:S04]  /*0260*/  STS [R3], R0 ;  /* 0x0000000003007388 */ /* 0x000fe80000000800 */
[----:B------:R-:W-:Y:S04]  /*0270*/  LDS R2, [R3] ;  /* 0x0000000003027984 */ /* 0x000fe80000000800 */
[----:B------:R-:W1:Y:S02]  /*0280*/  LDS R5, [R3+0x8] ;  /* 0x0000080003057984 */ /* 0x000e640000000800 */
[----:B-1----:R-:W-:-:S05]  /*0290*/  VIMNMX R2, PT, PT, R2, R5, !PT ;  /* 0x0000000502027248 */ /* 0x002fca0007fe0100 */
[----:B------:R-:W-:Y:S04]  /*02a0*/  STS [R3], R2 ;  /* 0x0000000203007388 */ /* 0x000fe80000000800 */
[----:B------:R-:W-:Y:S04]  /*02b0*/  LDS R4, [R3] ;  /* 0x0000000003047984 */ /* 0x000fe80000000800 */
[----:B------:R-:W1:Y:S02]  /*02c0*/  LDS R5, [R3+0x4] ;  /* 0x0000040003057984 */ /* 0x000e640000000800 */
[----:B-1----:R-:W-:-:S05]  /*02d0*/  VIMNMX R4, PT, PT, R4, R5, !PT ;  /* 0x0000000504047248 */ /* 0x002fca0007fe0100 */
[----:B------:R1:W-:Y:S01]  /*02e0*/  STS [R3], R4 ;  /* 0x0000000403007388 */ /* 0x0003e20000000800 */
[----:B------:R-:W-:Y:S05]  /*02f0*/  @P0 EXIT ;  /* 0x000000000000094d */ /* 0x000fea0003800000 */
[----:B------:R-:W2:Y:S01]  /*0300*/  LDS R5, [UR4] ;  /* 0x00000004ff057984 */ /* 0x000ea20008000800 */
[----:B01----:R-:W0:Y:S02]  /*0310*/  LDC.64 R2, c[0x0][0x388] ;  /* 0x0000e200ff027b82 */ /* 0x003e240000000a00 */
[----:B0-----:R-:W-:-:S05]  /*0320*/  IMAD.WIDE.U32 R2, R10, 0x4, R2 ;  /* 0x000000040a027825 */ /* 0x001fca00078e0002 */
[----:B--2---:R-:W-:Y:S01]  /*0330*/  STG.E desc[UR6][R2.64], R5 ;  /* 0x0000000502007986 */ /* 0x004fe2000c101906 */
[----:B------:R-:W-:Y:S05]  /*0340*/  EXIT ;  /* 0x000000000000794d */ /* 0x000fea0003800000 */
.L_x_3:
[----:B------:R-:W-:-:S00]  /*0350*/  BRA `(.L_x_3) ;  /* 0xfffffffc00fc7947 */ /* 0x000fc0000383ffff */
[----:B------:R-:W-:-:S00]  /*0360*/  NOP ;  /* 0x0000000000007918 */ /* 0x000fc00000000000 */
        /* <DEDUP_REMOVED lines=9> */
.L_x_94:


//--------------------- .text._Z10reduce_maxILj512EEvPiS0_i --------------------------
	.section	.text._Z10reduce_maxILj512EEvPiS0_i,"ax",@progbits
	.align	128
        .global         _Z10reduce_maxILj512EEvPiS0_i
        .type           _Z10reduce_maxILj512EEvPiS0_i,@function
        .size           _Z10reduce_maxILj512EEvPiS0_i,(.L_x_95 - _Z10reduce_maxILj512EEvPiS0_i)
        .other          _Z10reduce_maxILj512EEvPiS0_i,@"STO_CUDA_ENTRY STV_DEFAULT"
_Z10reduce_maxILj512EEvPiS0_i:
.text._Z10reduce_maxILj512EEvPiS0_i:
[----:B------:R-:W-:Y:S01]  /*0000*/  LDC R1, c[0x0][0x37c] ;  /* 0x0000df00ff017b82 */ /* 0x000fe20000000800 */
[----:B------:R-:W0:Y:S01]  /*0010*/  S2R R0, SR_CTAID.X ;  /* 0x0000000000007919 */ /* 0x000e220000002500 */
[----:B------:R-:W1:Y:S01]  /*0020*/  LDCU UR4, c[0x0][0x390] ;  /* 0x00007200ff0477ac */ /* 0x000e620008000800 */
[----:B------:R-:W-:Y:S01]  /*0030*/  BSSY.RECONVERGENT B0, `(.L_x_4) ;  /* 0x0000017000007945 */ /* 0x000fe20003800200 */
[----:B------:R-:W-:Y:S01]  /*0040*/  IMAD.MOV.U32 R10, RZ, RZ, RZ ;  /* 0x000000ffff0a7224 */ /* 0x000fe200078e00ff */
[----:B------:R-:W2:Y:S01]  /*0050*/  S2R R2, SR_TID.X ;  /* 0x0000000000027919 */ /* 0x000ea20000002100 */
[----:B------:R-:W3:Y:S01]  /*0060*/  LDCU.64 UR6, c[0x0][0x358] ;  /* 0x00006b00ff0677ac */ /* 0x000ee20008000a00 */
[----:B------:R-:W4:Y:S01]  /*0070*/  LDCU UR8, c[0x0][0x390] ;  /* 0x00007200ff0877ac */ /* 0x000f220008000800 */
[----:B0-----:R-:W-:-:S05]  /*0080*/  IMAD.SHL.U32 R3, R0, 0x400, RZ ;  /* 0x0000040000037824 */ /* 0x001fca00078e00ff */
[----:B--2---:R-:W-:-:S04]  /*0090*/  LOP3.LUT R3, R3, R2, RZ, 0xfc, !PT ;  /* 0x0000000203037212 */ /* 0x004fc800078efcff */
[----:B-1----:R-:W-:-:S13]  /*00a0*/  ISETP.GE.U32.AND P0, PT, R3, UR4, PT ;  /* 0x0000000403007c0c */ /* 0x002fda000bf06070 */
[----:B---34-:R-:W-:Y:S05]  /*00b0*/  @P0 BRA `(.L_x_5) ;  /* 0x0000000000380947 */ /* 0x018fea0003800000 */
[----:B------:R-:W0:Y:S01]  /*00c0*/  LDC R12, c[0x0][0x370] ;  /* 0x0000dc00ff0c7b82 */ /* 0x000e220000000800 */
[----:B------:R-:W-:-:S07]  /*00d0*/  IMAD.MOV.U32 R10, RZ, RZ, RZ ;  /* 0x000000ffff0a7224 */ /* 0x000fce00078e00ff */
[----:B------:R-:W1:Y:S02]  /*00e0*/  LDC.64 R8, c[0x0][0x380] ;  /* 0x0000e000ff087b82 */ /* 0x000e640000000a00 */
.L_x_6:
        /* <DEDUP_REMOVED lines=11> */
.L_x_5:
[----:B------:R-:W-:Y:S05]  /*01a0*/  BSYNC.RECONVERGENT B0 ;  /* 0x0000000000007941 */ /* 0x000fea0003800200 */
.L_x_4:
[----:B------:R-:W0:Y:S01]  /*01b0*/  S2UR UR5, SR_CgaCtaId ;  /* 0x00000000000579c3 */ /* 0x000e220000008800 */
[----:B------:R-:W-:Y:S01]  /*01c0*/  UMOV UR4, 0x400 ;  /* 0x0000040000047882 */ /* 0x000fe20000000000 */
[C---:B------:R-:W-:Y:S02]  /*01d0*/  ISETP.GT.U32.AND P1, PT, R2.reuse, 0xff, PT ;  /* 0x000000ff0200780c */ /* 0x040fe40003f24070 */
[----:B------:R-:W-:Y:S01]  /*01e0*/  ISETP.GT.U32.AND P0, PT, R2, 0x7f, PT ;  /* 0x0000007f0200780c */ /* 0x000fe20003f04070 */
[----:B0-----:R-:W-:-:S06]  /*01f0*/  ULEA UR4, UR5, UR4, 0x18 ;  /* 0x0000000405047291 */ /* 0x001fcc000f8ec0ff */
[----:B------:R-:W-:-:S05]  /*0200*/  LEA R3, R2, UR4, 0x2 ;  /* 0x0000000402037c11 */ /* 0x000fca000f8e10ff */
[----:B------:R-:W-:Y:S01]  /*0210*/  STS [R3], R10 ;  /* 0x0000000a03007388 */ /* 0x000fe20000000800 */
[----:B------:R-:W-:Y:S06]  /*0220*/  BAR.SYNC.DEFER_BLOCKING 0x0 ;  /* 0x0000000000007b1d */ /* 0x000fec0000010000 */
[----:B------:R-:W-:Y:S04]  /*0230*/  @!P1 LDS R4, [R3] ;  /* 0x0000000003049984 */ /* 0x000fe80000000800 */
[----:B------:R-:W0:Y:S02]  /*0240*/  @!P1 LDS R5, [R3+0x400] ;  /* 0x0004000003059984 */ /* 0x000e240000000800 */
[----:B0-----:R-:W-:-:S05]  /*0250*/  @!P1 VIMNMX R4, PT, PT, R4, R5, !PT ;  /* 0x0000000504049248 */ /* 0x001fca0007fe0100 */
[----:B------:R-:W-:Y:S01]  /*0260*/  @!P1 STS [R3], R4 ;  /* 0x0000000403009388 */ /* 0x000fe20000000800 */
[----:B------:R-:W-:Y:S01]  /*0270*/  BAR.SYNC.DEFER_BLOCKING 0x0 ;  /* 0x0000000000007b1d */ /* 0x000fe20000010000 */
[----:B------:R-:W-:-:S05]  /*0280*/  ISETP.GT.U32.AND P1, PT, R2, 0x3f, PT ;  /* 0x0000003f0200780c */ /* 0x000fca0003f24070 */
        /* <DEDUP_REMOVED lines=9> */
[----:B------:R0:W-:Y:S01]  /*0320*/  @!P1 STS [R3], R8 ;  /* 0x0000000803009388 */ /* 0x0001e20000000800 */
        /* <DEDUP_REMOVED lines=12> */
[----:B0-----:R-:W0:Y:S02]  /*03f0*/  LDS R8, [R3+0x20] ;  /* 0x0000200003087984 */ /* 0x001e240000000800 */
[----:B0-----:R-:W-:-:S05]  /*0400*/  VIMNMX R8, PT, PT, R5, R8, !PT ;  /* 0x0000000805087248 */ /* 0x001fca0007fe0100 */
[----:B------:R-:W-:Y:S04]  /*0410*/  STS [R3], R8 ;  /* 0x0000000803007388 */ /* 0x000fe80000000800 */
[----:B------:R-:W-:Y:S04]  /*0420*/  LDS R5, [R3] ;  /* 0x0000000003057984 */ /* 0x000fe80000000800 */
[----:B------:R-:W0:Y:S02]  /*0430*/  LDS R10, [R3+0x10] ;  /* 0x00001000030a7984 */ /* 0x000e240000000800 */
        /* <DEDUP_REMOVED lines=9> */
[----:B------:R0:W-:Y:S01]  /*04d0*/  STS [R3], R6 ;  /* 0x0000000603007388 */ /* 0x0001e20000000800 */
[----:B------:R-:W-:Y:S05]  /*04e0*/  @P0 EXIT ;  /* 0x000000000000094d */ /* 0x000fea0003800000 */
[----:B------:R-:W1:Y:S01]  /*04f0*/  LDS R5, [UR4] ;  /* 0x00000004ff057984 */ /* 0x000e620008000800 */
[----:B0-----:R-:W0:Y:S02]  /*0500*/  LDC.64 R2, c[0x0][0x388] ;  /* 0x0000e200ff027b82 */ /* 0x001e240000000a00 */
[----:B0-----:R-:W-:-:S05]  /*0510*/  IMAD.WIDE.U32 R2, R0, 0x4, R2 ;  /* 0x0000000400027825 */ /* 0x001fca00078e0002 */
[----:B-1----:R-:W-:Y:S01]  /*0520*/  STG.E desc[UR6][R2.64], R5 ;  /* 0x0000000502007986 */ /* 0x002fe2000c101906 */
[----:B------:R-:W-:Y:S05]  /*0530*/  EXIT ;  /* 0x000000000000794d */ /* 0x000fea0003800000 */
.L_x_7:
        /* <DEDUP_REMOVED lines=12> */
.L_x_95:


//--------------------- .text._Z15transformPixelsP5PixelPiii --------------------------
	.section	.text._Z15transformPixelsP5PixelPiii,"ax",@progbits
	.align	128
        .global         _Z15transformPixelsP5PixelPiii
        .type           _Z15transformPixelsP5PixelPiii,@function
        .size           _Z15transformPixelsP5PixelPiii,(.L_x_96 - _Z15transformPixelsP5PixelPiii)
        .other          _Z15transformPixelsP5PixelPiii,@"STO_CUDA_ENTRY STV_DEFAULT"
_Z15transformPixelsP5PixelPiii:
.text._Z15transformPixelsP5PixelPiii:
[----:B------:R-:W-:Y:S01]  /*0000*/  LDC R1, c[0x0][0x37c] ;  /* 0x0000df00ff017b82 */ /* 0x000fe20000000800 */
[----:B------:R-:W0:Y:S07]  /*0010*/  S2R R0, SR_TID.X ;  /* 0x0000000000007919 */ /* 0x000e2e0000002100 */
[----:B------:R-:W0:Y:S01]  /*0020*/  S2UR UR6, SR_CTAID.X ;  /* 0x00000000000679c3 */ /* 0x000e220000002500 */
[----:B------:R-:W1:Y:S07]  /*0030*/  LDCU.64 UR4, c[0x0][0x390] ;  /* 0x00007200ff0477ac */ /* 0x000e6e0008000a00 */
[----:B------:R-:W0:Y:S01]  /*0040*/  LDC R7, c[0x0][0x360] ;  /* 0x0000d800ff077b82 */ /* 0x000e220000000800 */
[----:B-1----:R-:W-:Y:S01]  /*0050*/  UIMAD UR4, UR5, UR4, URZ ;  /* 0x00000004050472a4 */ /* 0x002fe2000f8e02ff */
[----:B0-----:R-:W-:-:S05]  /*0060*/  IMAD R7, R7, UR6, R0 ;  /* 0x0000000607077c24 */ /* 0x001fca000f8e0200 */
[----:B------:R-:W-:-:S13]  /*0070*/  ISETP.GE.AND P0, PT, R7, UR4, PT ;  /* 0x0000000407007c0c */ /* 0x000fda000bf06270 */
[----:B------:R-:W-:Y:S05]  /*0080*/  @P0 EXIT ;  /* 0x000000000000094d */ /* 0x000fea0003800000 */
[----:B------:R-:W0:Y:S01]  /*0090*/  LDC.64 R2, c[0x0][0x380] ;  /* 0x0000e000ff027b82 */ /* 0x000e220000000a00 */
[----:B------:R-:W1:Y:S01]  /*00a0*/  LDCU.64 UR4, c[0x0][0x358] ;  /* 0x00006b00ff0477ac */ /* 0x000e620008000a00 */
[----:B0-----:R-:W-:-:S05]  /*00b0*/  IMAD.WIDE R2, R7, 0x3, R2 ;  /* 0x0000000307027825 */ /* 0x001fca00078e0202 */
[----:B-1----:R-:W2:Y:S04]  /*00c0*/  LDG.E.U8 R4, desc[UR4][R2.64+0x2] ;  /* 0x0000020402047981 */ /* 0x002ea8000c1e1100 */
[----:B------:R-:W3:Y:S04]  /*00d0*/  LDG.E.U8 R6, desc[UR4][R2.64+0x1] ;  /* 0x0000010402067981 */ /* 0x000ee8000c1e1100 */
[----:B------:R-:W4:Y:S01]  /*00e0*/  LDG.E.U8 R0, desc[UR4][R2.64] ;  /* 0x0000000402007981 */ /* 0x000f22000c1e1100 */
[----:B--2---:R-:W-:Y:S02]  /*00f0*/  I2FP.F32.U32 R8, R4 ;  /* 0x0000000400087245 */ /* 0x004fe40000201000 */
[----:B------:R-:W0:Y:S01]  /*0100*/  LDC.64 R4, c[0x0][0x388] ;  /* 0x0000e200ff047b82 */ /* 0x000e220000000a00 */
[----:B---3--:R-:W-:-:S02]  /*0110*/  I2FP.F32.U32 R9, R6 ;  /* 0x0000000600097245 */ /* 0x008fc40000201000 */
[----:B------:R-:W-:Y:S01]  /*0120*/  FMUL R8, R8, 0.5 ;  /* 0x3f00000008087820 */ /* 0x000fe20000400000 */
[----:B----4-:R-:W-:-:S03]  /*0130*/  I2FP.F32.U32 R11, R0 ;  /* 0x00000000000b7245 */ /* 0x010fc60000201000 */
[----:B------:R-:W-:-:S04]  /*0140*/  FFMA R8, R9, 0.25, R8 ;  /* 0x3e80000009087823 */ /* 0x000fc80000000008 */
[----:B------:R-:W-:-:S04]  /*0150*/  FFMA R8, R11, 0.25, R8 ;  /* 0x3e8000000b087823 */ /* 0x000fc80000000008 */
[----:B------:R-:W1:Y:S01]  /*0160*/  F2I.TRUNC.NTZ R9, R8 ;  /* 0x0000000800097305 */ /* 0x000e62000020f100 */
[----:B0-----:R-:W-:-:S05]  /*0170*/  IMAD.WIDE R4, R7, 0x4, R4 ;  /* 0x0000000407047825 */ /* 0x001fca00078e0204 */
[----:B-1----:R-:W-:Y:S01]  /*0180*/  STG.E desc[UR4][R4.64], R9 ;  /* 0x0000000904007986 */ /* 0x002fe2000c101904 */
[----:B------:R-:W-:Y:S05]  /*0190*/  EXIT ;  /* 0x000000000000794d */ /* 0x000fea0003800000 */
.L_x_8:
        /* <DEDUP_REMOVED lines=14> */
.L_x_96:


//--------------------- .text._Z22FilterAndOutlineKernelP5PixelS0_iiPiibbb --------------------------
	.section	.text._Z22FilterAndOutlineKernelP5PixelS0_iiPiibbb,"ax",@progbits
	.align	128
        .global         _Z22FilterAndOutlineKernelP5PixelS0_iiPiibbb
        .type           _Z22FilterAndOutlineKernelP5PixelS0_iiPiibbb,@function
        .size           _Z22FilterAndOutlineKernelP5PixelS0_iiPiibbb,(.L_x_97 - _Z22FilterAndOutlineKernelP5PixelS0_iiPiibbb)
        .other          _Z22FilterAndOutlineKernelP5PixelS0_iiPiibbb,@"STO_CUDA_ENTRY STV_DEFAULT"
_Z22FilterAndOutlineKernelP5PixelS0_iiPiibbb:
.text._Z22FilterAndOutlineKernelP5PixelS0_iiPiibbb:
[----:B------:R-:W-:Y:S08]  /*0000*/  LDC R1, c[0x0][0x37c] ;  /* 0x0000df00ff017b82 */ /* 0x000ff00000000800 */
[----:B------:R-:W0:Y:S01]  /*0010*/  LDC R25, c[0x0][0x360] ;  /* 0x0000d800ff197b82 */ /* 0x000e220000000800 */
[----:B------:R-:W1:Y:S01]  /*0020*/  LDCU UR7, c[0x0][0x3a0] ;  /* 0x00007400ff0777ac */ /* 0x000e620008000800 */
[----:B------:R-:W2:Y:S01]  /*0030*/  S2R R8, SR_TID.X ;  /* 0x0000000000087919 */ /* 0x000ea20000002100 */
[----:B------:R-:W3:Y:S01]  /*0040*/  LDCU.64 UR12, c[0x0][0x358] ;  /* 0x00006b00ff0c77ac */ /* 0x000ee20008000a00 */
[----:B------:R-:W4:Y:S04]  /*0050*/  S2R R9, SR_TID.Y ;  /* 0x0000000000097919 */ /* 0x000f280000002200 */
[----:B------:R-:W5:Y:S08]  /*0060*/  LDC R16, c[0x0][0x364] ;  /* 0x0000d900ff107b82 */ /* 0x000f700000000800 */
[----:B------:R-:W2:Y:S01]  /*0070*/  S2UR UR5, SR_CTAID.X ;  /* 0x00000000000579c3 */ /* 0x000ea20000002500 */
[----:B-1----:R-:W-:-:S02]  /*0080*/  UIADD3 UR4, UPT, UPT, -UR7, URZ, URZ ;  /* 0x000000ff07047290 */ /* 0x002fc4000fffe1ff */
[----:B------:R-:W-:-:S05]  /*0090*/  USHF.L.U32 UR11, UR7, 0x1, URZ ;  /* 0x00000001070b7899 */ /* 0x000fca00080006ff */
[----:B------:R-:W4:Y:S01]  /*00a0*/  S2UR UR6, SR_CTAID.Y ;  /* 0x00000000000679c3 */ /* 0x000f220000002600 */
[----:B0-----:R-:W-:Y:S02]  /*00b0*/  VIADD R2, R25, UR11 ;  /* 0x0000000b19027c36 */ /* 0x001fe40008000000 */
[----:B-----5:R-:W-:-:S05]  /*00c0*/  VIADD R10, R16, UR7 ;  /* 0x00000007100a7c36 */ /* 0x020fca0008000000 */
[----:B------:R-:W-:Y:S01]  /*00d0*/  ISETP.GT.U32.AND P0, PT, R10, UR4, PT ;  /* 0x000000040a007c0c */ /* 0x000fe2000bf04070 */
[----:B--2---:R-:W-:Y:S02]  /*00e0*/  IMAD R3, R25, UR5, R8 ;  /* 0x0000000519037c24 */ /* 0x004fe4000f8e0208 */
[----:B----4-:R-:W-:-:S10]  /*00f0*/  IMAD R0, R16, UR6, R9 ;  /* 0x0000000610007c24 */ /* 0x010fd4000f8e0209 */
[----:B---3--:R-:W-:Y:S05]  /*0100*/  @!P0 BRA `(.L_x_9) ;  /* 0x0000000000a48947 */ /* 0x008fea0003800000 */
[----:B------:R-:W-:Y:S02]  /*0110*/  VIADD R11, R2, -UR7 ;  /* 0x80000007020b7c36 */ /* 0x000fe40008000000 */
[----:B------:R-:W-:-:S07]  /*0120*/  IMAD.U32 R13, RZ, RZ, UR4 ;  /* 0x00000004ff0d7e24 */ /* 0x000fce000f8e00ff */
.L_x_14:
[----:B------:R-:W-:-:S13]  /*0130*/  ISETP.GT.U32.AND P0, PT, R11, UR4, PT ;  /* 0x000000040b007c0c */ /* 0x000fda000bf04070 */
[----:B01----:R-:W-:Y:S05]  /*0140*/  @!P0 BRA `(.L_x_10) ;  /* 0x0000000000888947 */ /* 0x003fea0003800000 */
[----:B------:R-:W0:Y:S01]  /*0150*/  LDCU UR5, c[0x0][0x394] ;  /* 0x00007280ff0577ac */ /* 0x000e220008000800 */
[----:B------:R-:W1:Y:S01]  /*0160*/  LDC.64 R4, c[0x0][0x380] ;  /* 0x0000e000ff047b82 */ /* 0x000e620000000a00 */
[----:B------:R-:W-:Y:S02]  /*0170*/  IMAD.IADD R18, R0, 0x1, R13 ;  /* 0x0000000100127824 */ /* 0x000fe400078e020d */
[----:B------:R-:W-:Y:S01]  /*0180*/  IMAD.U32 R12, RZ, RZ, UR4 ;  /* 0x00000004ff0c7e24 */ /* 0x000fe2000f8e00ff */
[----:B------:R-:W2:Y:S01]  /*0190*/  LDCU UR6, c[0x0][0x390] ;  /* 0x00007200ff0677ac */ /* 0x000ea20008000800 */
[----:B------:R-:W3:Y:S01]  /*01a0*/  LDCU UR7, c[0x0][0x3a0] ;  /* 0x00007400ff0777ac */ /* 0x000ee20008000800 */
[----:B0-----:R-:W-:-:S04]  /*01b0*/  ISETP.GE.AND P0, PT, R18, UR5, PT ;  /* 0x0000000512007c0c */ /* 0x001fc8000bf06270 */
[----:B------:R-:W-:-:S13]  /*01c0*/  ISETP.GT.AND P1, PT, R18, -0x1, !P0 ;  /* 0xffffffff1200780c */ /* 0x000fda0004724270 */
.L_x_13:
[----:B------:R-:W-:Y:S01]  /*01d0*/  IMAD.IADD R7, R3, 0x1, R12 ;  /* 0x0000000103077824 */ /* 0x000fe200078e020c */
[----:B------:R-:W-:Y:S04]  /*01e0*/  BSSY.RECONVERGENT B0, `(.L_x_11) ;  /* 0x0000015000007945 */ /* 0x000fe80003800200 */
[----:B--2---:R-:W-:-:S04]  /*01f0*/  ISETP.GE.AND P0, PT, R7, UR6, PT ;  /* 0x0000000607007c0c */ /* 0x004fc8000bf06270 */
[----:B------:R-:W-:-:S04]  /*0200*/  ISETP.GT.AND P0, PT, R7, -0x1, !P0 ;  /* 0xffffffff0700780c */ /* 0x000fc80004704270 */
[----:B------:R-:W-:-:S13]  /*0210*/  PLOP3.LUT P0, PT, P0, P1, PT, 0x80, 0x8 ;  /* 0x000000000008781c */ /* 0x000fda0000703070 */
[----:B0-----:R-:W-:Y:S05]  /*0220*/  @!P0 BRA `(.L_x_12) ;  /* 0x0000000000408947 */ /* 0x001fea0003800000 */
[----:B------:R-:W-:-:S04]  /*0230*/  IMAD R7, R18, UR6, R7 ;  /* 0x0000000612077c24 */ /* 0x000fc8000f8e0207 */
[----:B-1----:R-:W-:-:S05]  /*0240*/  IMAD.WIDE R6, R7, 0x3, R4 ;  /* 0x0000000307067825 */ /* 0x002fca00078e0204 */
[----:B------:R-:W2:Y:S04]  /*0250*/  LDG.E.U8 R17, desc[UR12][R6.64] ;  /* 0x0000000c06117981 */ /* 0x000ea8000c1e1100 */
[----:B------:R-:W4:Y:S04]  /*0260*/  LDG.E.U8 R19, desc[UR12][R6.64+0x1] ;  /* 0x0000010c06137981 */ /* 0x000f28000c1e1100 */
[----:B------:R-:W5:Y:S01]  /*0270*/  LDG.E.U8 R21, desc[UR12][R6.64+0x2] ;  /* 0x0000020c06157981 */ /* 0x000f62000c1e1100 */
[----:B---3--:R-:W-:Y:S01]  /*0280*/  IADD3 R15, PT, PT, R13, UR7, R9 ;  /* 0x000000070d0f7c10 */ /* 0x008fe2000fffe009 */
[----:B------:R-:W-:Y:S01]  /*0290*/  VIADD R14, R8, UR7 ;  /* 0x00000007080e7c36 */ /* 0x000fe20008000000 */
[----:B------:R-:W0:Y:S03]  /*02a0*/  S2R R23, SR_CgaCtaId ;  /* 0x0000000000177919 */ /* 0x000e260000008800 */
[----:B------:R-:W-:Y:S01]  /*02b0*/  IMAD R15, R2, R15, R14 ;  /* 0x0000000f020f7224 */ /* 0x000fe200078e020e */
[----:B------:R-:W-:-:S03]  /*02c0*/  MOV R14, 0x400 ;  /* 0x00000400000e7802 */ /* 0x000fc60000000f00 */
[----:B------:R-:W-:Y:S01]  /*02d0*/  IMAD.IADD R15, R15, 0x1, R12 ;  /* 0x000000010f0f7824 */ /* 0x000fe200078e020c */
[----:B0-----:R-:W-:-:S05]  /*02e0*/  LEA R14, R23, R14, 0x18 ;  /* 0x0000000e170e7211 */ /* 0x001fca00078ec0ff */
[----:B------:R-:W-:-:S05]  /*02f0*/  IMAD R14, R15, 0x3, R14 ;  /* 0x000000030f0e7824 */ /* 0x000fca00078e020e */
[----:B--2---:R0:W-:Y:S04]  /*0300*/  STS.U8 [R14], R17 ;  /* 0x000000110e007388 */ /* 0x0041e80000000000 */
[----:B----4-:R0:W-:Y:S04]  /*0310*/  STS.U8 [R14+0x1], R19 ;  /* 0x000001130e007388 */ /* 0x0101e80000000000 */
[----:B-----5:R0:W-:Y:S02]  /*0320*/  STS.U8 [R14+0x2], R21 ;  /* 0x000002150e007388 */ /* 0x0201e40000000000 */
.L_x_12:
[----:B---3--:R-:W-:Y:S05]  /*0330*/  BSYNC.RECONVERGENT B0 ;  /* 0x0000000000007941 */ /* 0x008fea0003800200 */
.L_x_11:
[----:B------:R-:W-:-:S05]  /*0340*/  IMAD.IADD R12, R25, 0x1, R12 ;  /* 0x00000001190c7824 */ /* 0x000fca00078e020c */
[----:B------:R-:W-:-:S13]  /*0350*/  ISETP.GE.U32.AND P0, PT, R12, R11, PT ;  /* 0x0000000b0c00720c */ /* 0x000fda0003f06070 */
[----:B------:R-:W-:Y:S05]  /*0360*/  @!P0 BRA `(.L_x_13) ;  /* 0xfffffffc00988947 */ /* 0x000fea000383ffff */
.L_x_10:
[----:B------:R-:W-:-:S05]  /*0370*/  IMAD.IADD R13, R16, 0x1, R13 ;  /* 0x00000001100d7824 */ /* 0x000fca00078e020d */
[----:B------:R-:W-:-:S13]  /*0380*/  ISETP.GE.U32.AND P0, PT, R13, R10, PT ;  /* 0x0000000a0d00720c */ /* 0x000fda0003f06070 */
[----:B------:R-:W-:Y:S05]  /*0390*/  @!P0 BRA `(.L_x_14) ;  /* 0xfffffffc00648947 */ /* 0x000fea000383ffff */
.L_x_9:
[----:B------:R-:W2:Y:S01]  /*03a0*/  LDCU.64 UR20, c[0x0][0x390] ;  /* 0x00007200ff1477ac */ /* 0x000ea20008000a00 */
[----:B------:R-:W-:Y:S01]  /*03b0*/  BAR.SYNC.DEFER_BLOCKING 0x0 ;  /* 0x0000000000007b1d */ /* 0x000fe20000010000 */
[----:B--2---:R-:W-:-:S04]  /*03c0*/  ISETP.GE.AND P0, PT, R0, UR21, PT ;  /* 0x0000001500007c0c */ /* 0x004fc8000bf06270 */
[----:B------:R-:W-:-:S13]  /*03d0*/  ISETP.GE.OR P0, PT, R3, UR20, P0 ;  /* 0x0000001403007c0c */ /* 0x000fda0008706670 */
[----:B------:R-:W-:Y:S05]  /*03e0*/  @P0 EXIT ;  /* 0x000000000000094d */ /* 0x000fea0003800000 */
[----:B-1----:R-:W1:Y:S01]  /*03f0*/  S2R R5, SR_CgaCtaId ;  /* 0x0000000000057919 */ /* 0x002e620000008800 */
[----:B------:R-:W2:Y:S01]  /*0400*/  LDCU UR6, c[0x0][0x3a0] ;  /* 0x00007400ff0677ac */ /* 0x000ea20008000800 */
[----:B------:R-:W-:Y:S01]  /*0410*/  MOV R4, 0x400 ;  /* 0x0000040000047802 */ /* 0x000fe20000000f00 */
[----:B------:R-:W-:Y:S01]  /*0420*/  BSSY.RECONVERGENT B0, `(.L_x_15) ;  /* 0x0000038000007945 */ /* 0x000fe20003800200 */
[----:B------:R-:W3:Y:S01]  /*0430*/  LDCU.U8 UR5, c[0x0][0x3a4] ;  /* 0x00007480ff0577ac */ /* 0x000ee20008000000 */
[----:B--2---:R-:W-:Y:S02]  /*0440*/  VIADD R9, R9, UR6 ;  /* 0x0000000609097c36 */ /* 0x004fe40008000000 */
[----:B------:R-:W-:Y:S01]  /*0450*/  VIADD R8, R8, UR6 ;  /* 0x0000000608087c36 */ /* 0x000fe20008000000 */
[----:B---3--:R-:W-:-:S03]  /*0460*/  UPRMT UR5, UR5, 0x8880, URZ ;  /* 0x0000888005057896 */ /* 0x008fc600080000ff */
[----:B------:R-:W-:Y:S01]  /*0470*/  IMAD R9, R2, R9, R8 ;  /* 0x0000000902097224 */ /* 0x000fe200078e0208 */
[----:B------:R-:W-:Y:S01]  /*0480*/  UISETP.NE.AND UP0, UPT, UR5, URZ, UPT ;  /* 0x000000ff0500728c */ /* 0x000fe2000bf05270 */
[----:B-1----:R-:W-:-:S05]  /*0490*/  LEA R4, R5, R4, 0x18 ;  /* 0x0000000405047211 */ /* 0x002fca00078ec0ff */
[----:B------:R-:W-:-:S05]  /*04a0*/  IMAD R9, R9, 0x3, R4 ;  /* 0x0000000309097824 */ /* 0x000fca00078e0204 */
[----:B------:R1:W2:Y:S04]  /*04b0*/  LDS.U8 R11, [R9] ;  /* 0x00000000090b7984 */ /* 0x0002a80000000000 */
[----:B------:R1:W3:Y:S04]  /*04c0*/  LDS.U8 R13, [R9+0x1] ;  /* 0x00000100090d7984 */ /* 0x0002e80000000000 */
[----:B------:R1:W4:Y:S01]  /*04d0*/  LDS.U8 R15, [R9+0x2] ;  /* 0x00000200090f7984 */ /* 0x0003220000000000 */
[----:B------:R-:W-:Y:S05]  /*04e0*/  BRA.U !UP0, `(.L_x_16) ;  /* 0x0000000108347547 */ /* 0x000fea000b800000 */
[----:B------:R-:W3:Y:S01]  /*04f0*/  LDCU.64 UR8, c[0x3][0x50] ;  /* 0x00c00a00ff0877ac */ /* 0x000ee20008000a00 */
[----:B------:R-:W-:Y:S01]  /*0500*/  PLOP3.LUT P1, PT, PT, PT, PT, 0x8, 0x80 ;  /* 0x000000000080781c */ /* 0x000fe20003f2e170 */
[----:B------:R-:W4:Y:S01]  /*0510*/  LDCU.64 UR14, c[0x3][0x48] ;  /* 0x00c00900ff0e77ac */ /* 0x000f220008000a00 */
[----:B------:R-:W2:Y:S01]  /*0520*/  LDCU UR5, c[0x3][0x58] ;  /* 0x00c00b00ff0577ac */ /* 0x000ea20008000800 */
[----:B---3--:R-:W-:-:S04]  /*0530*/  ISETP.GE.AND P0, PT, R13, UR8, PT ;  /* 0x000000080d007c0c */ /* 0x008fc8000bf06270 */
[----:B----4-:R-:W-:-:S04]  /*0540*/  ISETP.LT.OR P0, PT, R15, UR14, !P0 ;  /* 0x0000000e0f007c0c */ /* 0x010fc8000c701670 */
[----:B------:R-:W-:-:S04]  /*0550*/  ISETP.GT.OR P0, PT, R15, UR15, P0 ;  /* 0x0000000f0f007c0c */ /* 0x000fc80008704670 */
[----:B------:R-:W-:-:S04]  /*0560*/  ISETP.GT.OR P0, PT, R13, UR9, P0 ;  /* 0x000000090d007c0c */ /* 0x000fc80008704670 */
[----:B--2---:R-:W-:-:S13]  /*0570*/  ISETP.LT.OR P0, PT, R11, UR5, P0 ;  /* 0x000000050b007c0c */ /* 0x004fda0008701670 */
[----:B------:R-:W-:Y:S05]  /*0580*/  @P0 BRA `(.L_x_17) ;  /* 0x0000000000840947 */ /* 0x000fea0003800000 */
[----:B------:R-:W2:Y:S02]  /*0590*/  LDCU UR5, c[0x3][0x5c] ;  /* 0x00c00b80ff0577ac */ /* 0x000ea40008000800 */
[----:B--2---:R-:W-:Y:S01]  /*05a0*/  ISETP.LE.AND P1, PT, R11, UR5, PT ;  /* 0x000000050b007c0c */ /* 0x004fe2000bf23270 */
[----:B------:R-:W-:-:S12]  /*05b0*/  BRA `(.L_x_17) ;  /* 0x0000000000787947 */ /* 0x000fd80003800000 */
.L_x_16:
[----:B------:R-:W5:Y:S02]  /*05c0*/  LDCU.S8 UR5, c[0x0][0x3a5] ;  /* 0x000074a0ff0577ac */ /* 0x000f640008000200 */
[----:B-----5:R-:W-:-:S09]  /*05d0*/  UISETP.NE.AND UP1, UPT, UR5, URZ, UPT ;  /* 0x000000ff0500728c */ /* 0x020fd2000bf25270 */
        /* <DEDUP_REMOVED lines=14> */
.L_x_18:
[----:B------:R-:W5:Y:S01]  /*06c0*/  LDCU.S8 UR5, c[0x0][0x3a6] ;  /* 0x000074c0ff0577ac */ /* 0x000f620008000200 */
[----:B------:R-:W-:Y:S01]  /*06d0*/  PLOP3.LUT P1, PT, PT, PT, PT, 0x8, 0x80 ;  /* 0x000000000080781c */ /* 0x000fe20003f2e170 */
[----:B-----5:R-:W-:-:S09]  /*06e0*/  UISETP.NE.AND UP1, UPT, UR5, URZ, UPT ;  /* 0x000000ff0500728c */ /* 0x020fd2000bf25270 */
[----:B------:R-:W-:Y:S05]  /*06f0*/  BRA.U !UP1, `(.L_x_17) ;  /* 0x0000000109287547 */ /* 0x000fea000b800000 */
[----:B------:R-:W3:Y:S01]  /*0700*/  LDCU.64 UR8, c[0x3][0x50] ;  /* 0x00c00a00ff0877ac */ /* 0x000ee20008000a00 */
[----:B------:R-:W4:Y:S01]  /*0710*/  LDCU.64 UR14, c[0x3][0x48] ;  /* 0x00c00900ff0e77ac */ /* 0x000f220008000a00 */
[----:B------:R-:W2:Y:S01]  /*0720*/  LDCU UR5, c[0x3][0x58] ;  /* 0x00c00b00ff0577ac */ /* 0x000ea20008000800 */
[----:B---3--:R-:W-:-:S04]  /*0730*/  ISETP.GE.AND P0, PT, R13, UR8, PT ;  /* 0x000000080d007c0c */ /* 0x008fc8000bf06270 */
[----:B----4-:R-:W-:-:S04]  /*0740*/  ISETP.LT.OR P0, PT, R15, UR14, !P0 ;  /* 0x0000000e0f007c0c */ /* 0x010fc8000c701670 */
[----:B------:R-:W-:-:S04]  /*0750*/  ISETP.GT.OR P0, PT, R15, UR15, P0 ;  /* 0x0000000f0f007c0c */ /* 0x000fc80008704670 */
[----:B------:R-:W-:-:S04]  /*0760*/  ISETP.GT.OR P0, PT, R13, UR9, P0 ;  /* 0x000000090d007c0c */ /* 0x000fc80008704670 */
[----:B--2---:R-:W-:-:S13]  /*0770*/  ISETP.LT.OR P0, PT, R11, UR5, P0 ;  /* 0x000000050b007c0c */ /* 0x004fda0008701670 */
[----:B------:R-:W2:Y:S02]  /*0780*/  @!P0 LDC R2, c[0x3][0x5c] ;  /* 0x00c01700ff028b82 */ /* 0x000ea40000000800 */
[----:B--2---:R-:W-:-:S13]  /*0790*/  @!P0 ISETP.LE.AND P1, PT, R11, R2, PT ;  /* 0x000000020b00820c */ /* 0x004fda0003f23270 */
.L_x_17:
[----:B------:R-:W-:Y:S05]  /*07a0*/  BSYNC.RECONVERGENT B0 ;  /* 0x0000000000007941 */ /* 0x000fea0003800200 */
.L_x_15:
[----:B----4-:R-:W4:Y:S01]  /*07b0*/  I2F.U16 R2, R15 ;  /* 0x0000000f00027306 */ /* 0x010f220000101000 */
[----:B------:R-:W5:Y:S07]  /*07c0*/  LDC.64 R4, c[0x0][0x388] ;  /* 0x0000e200ff047b82 */ /* 0x000f6e0000000a00 */
[----:B---3--:R-:W3:Y:S01]  /*07d0*/  I2F.U16 R7, R13 ;  /* 0x0000000d00077306 */ /* 0x008ee20000101000 */
[----:B----4-:R-:W-:-:S07]  /*07e0*/  FMUL R2, R2, 0.29899999499320983887 ;  /* 0x3e99168702027820 */ /* 0x010fce0000400000 */
[----:B-12---:R-:W1:Y:S01]  /*07f0*/  I2F.U16 R9, R11 ;  /* 0x0000000b00097306 */ /* 0x006e620000101000 */
[----:B---3--:R-:W-:-:S04]  /*0800*/  FFMA R2, R7, 0.58700001239776611328, R2 ;  /* 0x3f1645a207027823 */ /* 0x008fc80000000002 */
[----:B-1----:R-:W-:Y:S01]  /*0810*/  FFMA R2, R9, 0.11400000005960464478, R2 ;  /* 0x3de978d509027823 */ /* 0x002fe20000000002 */
[----:B------:R-:W-:-:S03]  /*0820*/  IMAD R9, R0, UR20, R3 ;  /* 0x0000001400097c24 */ /* 0x000fc6000f8e0203 */
[----:B------:R-:W1:Y:S01]  /*0830*/  F2I.U32.TRUNC.NTZ R7, R2 ;  /* 0x0000000200077305 */ /* 0x000e62000020f000 */
[----:B-----5:R-:W-:-:S05]  /*0840*/  IMAD.WIDE R4, R9, 0x3, R4 ;  /* 0x0000000309047825 */ /* 0x020fca00078e0204 */
[----:B-1----:R1:W-:Y:S04]  /*0850*/  STG.E.U8 desc[UR12][R4.64], R7 ;  /* 0x0000000704007986 */ /* 0x0023e8000c10110c */
[----:B------:R1:W-:Y:S04]  /*0860*/  STG.E.U8 desc[UR12][R4.64+0x1], R7 ;  /* 0x0000010704007986 */ /* 0x0003e8000c10110c */
[----:B------:R1:W-:Y:S01]  /*0870*/  STG.E.U8 desc[UR12][R4.64+0x2], R7 ;  /* 0x0000020704007986 */ /* 0x0003e2000c10110c */
[----:B------:R-:W-:Y:S05]  /*0880*/  @!P1 EXIT ;  /* 0x000000000000994d */ /* 0x000fea0003800000 */
[----:B------:R-:W2:Y:S01]  /*0890*/  S2R R2, SR_LANEID ;  /* 0x0000000000027919 */ /* 0x000ea20000000000 */
[----:B-1----:R-:W1:Y:S01]  /*08a0*/  LDC.64 R6, c[0x0][0x398] ;  /* 0x0000e600ff067b82 */ /* 0x002e620000000a00 */
[----:B------:R-:W-:Y:S02]  /*08b0*/  VOTEU.ANY UR5, UPT, PT ;  /* 0x0000000000057886 */ /* 0x000fe400038e0100 */
[----:B------:R-:W-:Y:S02]  /*08c0*/  UFLO.U32 UR7, UR5 ;  /* 0x00000005000772bd */ /* 0x000fe400080e0000 */
[----:B------:R-:W1:Y:S04]  /*08d0*/  POPC R9, UR5 ;  /* 0x0000000500097d09 */ /* 0x000e680008000000 */
[----:B--2---:R-:W-:-:S13]  /*08e0*/  ISETP.EQ.U32.AND P0, PT, R2, UR7, PT ;  /* 0x0000000702007c0c */ /* 0x004fda000bf02070 */
[----:B-1----:R1:W-:Y:S01]  /*08f0*/  @P0 REDG.E.ADD.STRONG.GPU desc[UR12][R6.64], R9 ;  /* 0x000000090600098e */ /* 0x0023e2000c12e10c */
[----:B------:R-:W-:-:S03]  /*0900*/  ISETP.LE.AND P0, PT, RZ, UR6, PT ;  /* 0x00000006ff007c0c */ /* 0x000fc6000bf03270 */
[----:B------:R1:W-:Y:S04]  /*0910*/  STG.E.U8 desc[UR12][R4.64], R11 ;  /* 0x0000000b04007986 */ /* 0x0003e8000c10110c */
[----:B------:R1:W-:Y:S04]  /*0920*/  STG.E.U8 desc[UR12][R4.64+0x1], R13 ;  /* 0x0000010d04007986 */ /* 0x0003e8000c10110c */
[----:B------:R1:W-:Y:S02]  /*0930*/  STG.E.U8 desc[UR12][R4.64+0x2], R15 ;  /* 0x0000020f04007986 */ /* 0x0003e4000c10110c */
[----:B------:R-:W-:Y:S05]  /*0940*/  @!P0 EXIT ;  /* 0x000000000000894d */ /* 0x000fea0003800000 */
[----:B------:R-:W-:Y:S01]  /*0950*/  UIADD3 UR5, UPT, UPT, -UR6, 0x1, URZ ;  /* 0x0000000106057890 */ /* 0x000fe2000fffe1ff */
[----:B------:R-:W-:Y:S11]  /*0960*/  BRA.U !UP0, `(.L_x_19) ;  /* 0x0000000d08847547 */ /* 0x000ff6000b800000 */
[C---:B------:R-:W-:Y:S01]  /*0970*/  VIADD R2, R3.reuse, -UR6 ;  /* 0x8000000603027c36 */ /* 0x040fe20008000000 */
[----:B------:R-:W-:Y:S01]  /*0980*/  BSSY.RECONVERGENT B0, `(.L_x_20) ;  /* 0x00000de000007945 */ /* 0x000fe20003800200 */
[----:B-1----:R-:W-:Y:S01]  /*0990*/  VIADD R5, R3, UR5 ;  /* 0x0000000503057c36 */ /* 0x002fe20008000000 */
[----:B------:R-:W1:Y:S01]  /*09a0*/  LDCU UR7, c[0x0][0x390] ;  /* 0x00007200ff0777ac */ /* 0x000e620008000800 */
[C---:B------:R-:W-:Y:S01]  /*09b0*/  VIADD R4, R2.reuse, 0x2 ;  /* 0x0000000202047836 */ /* 0x040fe20000000000 */
[----:B------:R-:W-:Y:S02]  /*09c0*/  ISETP.GE.AND P1, PT, R2, UR20, PT ;  /* 0x0000001402007c0c */ /* 0x000fe4000bf26270 */
[C---:B------:R-:W-:Y:S01]  /*09d0*/  ISETP.GE.AND P0, PT, R5.reuse, UR20, PT ;  /* 0x0000001405007c0c */ /* 0x040fe2000bf06270 */
[----:B------:R-:W2:Y:S01]  /*09e0*/  LDCU UR10, c[0x0][0x3a0] ;  /* 0x00007400ff0a77ac */ /* 0x000ea20008000800 */
[----:B------:R-:W-:Y:S02]  /*09f0*/  ISETP.GE.AND P2, PT, R4, UR20, PT ;  /* 0x0000001404007c0c */ /* 0x000fe4000bf46270 */
[----:B------:R-:W-:Y:S01]  /*0a00*/  ISETP.GT.AND P0, PT, R5, -0x1, !P0 ;  /* 0xffffffff0500780c */ /* 0x000fe20004704270 */
[----:B------:R-:W-:Y:S01]  /*0a10*/  IMAD.U32 R5, RZ, RZ, UR4 ;  /* 0x00000004ff057e24 */ /* 0x000fe2000f8e00ff */
[----:B------:R-:W-:Y:S01]  /*0a20*/  ISETP.GT.AND P1, PT, R2, -0x1, !P1 ;  /* 0xffffffff0200780c */ /* 0x000fe20004f24270 */
[----:B------:R-:W3:Y:S01]  /*0a30*/  LDCU.64 UR14, c[0x3][0x48] ;  /* 0x00c00900ff0e77ac */ /* 0x000ee20008000a00 */
[----:B------:R-:W-:Y:S01]  /*0a40*/  ISETP.GT.AND P2, PT, R4, -0x1, !P2 ;  /* 0xffffffff0400780c */ /* 0x000fe20005744270 */
[----:B------:R-:W4:Y:S01]  /*0a50*/  LDCU.128 UR16, c[0x3][0x50] ;  /* 0x00c00a00ff1077ac */ /* 0x000f220008000c00 */
[----:B------:R-:W-:-:S12]  /*0a60*/  UIADD3 UR6, UPT, UPT, -UR6, 0x3, URZ ;  /* 0x0000000306067890 */ /* 0x000fd8000fffe1ff */
.L_x_37:
[----:B------:R-:W5:Y:S01]  /*0a70*/  LDCU.64 UR8, c[0x0][0x390] ;  /* 0x00007200ff0877ac */ /* 0x000f620008000a00 */
[----:B------:R-:W-:Y:S01]  /*0a80*/  IMAD.IADD R7, R0, 0x1, R5 ;  /* 0x0000000100077824 */ /* 0x000fe200078e0205 */
[----:B------:R-:W-:Y:S01]  /*0a90*/  LOP3.LUT P4, RZ, R5, UR4, RZ, 0xfc, !PT ;  /* 0x0000000405ff7c12 */ /* 0x000fe2000f88fcff */
[----:B------:R-:W-:Y:S03]  /*0aa0*/  BSSY.RECONVERGENT B1, `(.L_x_21) ;  /* 0x0000019000017945 */ /* 0x000fe60003800200 */
[----:B-----5:R-:W-:-:S04]  /*0ab0*/  ISETP.GE.AND P3, PT, R7, UR9, PT ;  /* 0x0000000907007c0c */ /* 0x020fc8000bf66270 */
[C---:B------:R-:W-:Y:S01]  /*0ac0*/  ISETP.GT.AND P3, PT, R7.reuse, -0x1, !P3 ;  /* 0xffffffff0700780c */ /* 0x040fe20005f64270 */
[----:B------:R-:W-:-:S03]  /*0ad0*/  IMAD R7, R7, UR8, RZ ;  /* 0x0000000807077c24 */ /* 0x000fc6000f8e02ff */
[----:B------:R-:W-:-:S13]  /*0ae0*/  PLOP3.LUT P4, PT, P3, P4, P1, 0x80, 0x0 ;  /* 0x000000000000781c */ /* 0x000fda0001f89010 */
[----:B01234-:R-:W-:Y:S05]  /*0af0*/  @!P4 BRA `(.L_x_22) ;  /* 0x00000000004cc947 */ /* 0x01ffea0003800000 */
[----:B------:R-:W5:Y:S01]  /*0b00*/  LDC.64 R8, c[0x0][0x380] ;  /* 0x0000e000ff087b82 */ /* 0x000f620000000a00 */
[----:B------:R-:W-:Y:S01]  /*0b10*/  IMAD.IADD R13, R2, 0x1, R7 ;  /* 0x00000001020d7824 */ /* 0x000fe200078e0207 */
[----:B------:R-:W0:Y:S01]  /*0b20*/  LDCU.128 UR20, c[0x3][0x50] ;  /* 0x00c00a00ff1477ac */ /* 0x000e220008000c00 */
[----:B------:R-:W1:Y:S02]  /*0b30*/  LDCU.64 UR8, c[0x3][0x48] ;  /* 0x00c00900ff0877ac */ /* 0x000e640008000a00 */
[----:B-----5:R-:W-:-:S05]  /*0b40*/  IMAD.WIDE R8, R13, 0x3, R8 ;  /* 0x000000030d087825 */ /* 0x020fca00078e0208 */
[----:B------:R-:W0:Y:S04]  /*0b50*/  LDG.E.U8 R11, desc[UR12][R8.64+0x1] ;  /* 0x0000010c080b7981 */ /* 0x000e28000c1e1100 */
[----:B------:R-:W1:Y:S04]  /*0b60*/  LDG.E.U8 R6, desc[UR12][R8.64+0x2] ;  /* 0x0000020c08067981 */ /* 0x000e68000c1e1100 */
[----:B------:R-:W5:Y:S01]  /*0b70*/  LDG.E.U8 R10, desc[UR12][R8.64] ;  /* 0x0000000c080a7981 */ /* 0x000f62000c1e1100 */
[----:B0-----:R-:W-:-:S04]  /*0b80*/  ISETP.GE.AND P4, PT, R11, UR20, PT ;  /* 0x000000140b007c0c */ /* 0x001fc8000bf86270 */
[----:B-1----:R-:W-:-:S04]  /*0b90*/  ISETP.GE.AND P4, PT, R6, UR8, P4 ;  /* 0x0000000806007c0c */ /* 0x002fc8000a786270 */
[----:B------:R-:W-:-:S04]  /*0ba0*/  ISETP.LE.AND P4, PT, R6, UR9, P4 ;  /* 0x0000000906007c0c */ /* 0x000fc8000a783270 */
[----:B------:R-:W-:-:S04]  /*0bb0*/  ISETP.LE.AND P4, PT, R11, UR21, P4 ;  /* 0x000000150b007c0c */ /* 0x000fc8000a783270 */
[----:B-----5:R-:W-:-:S04]  /*0bc0*/  ISETP.GE.AND P4, PT, R10, UR22, P4 ;  /* 0x000000160a007c0c */ /* 0x020fc8000a786270 */
[----:B------:R-:W-:-:S13]  /*0bd0*/  ISETP.LE.AND P4, PT, R10, UR23, P4 ;  /* 0x000000170a007c0c */ /* 0x000fda000a783270 */
[----:B------:R-:W0:Y:S02]  /*0be0*/  @!P4 LDC.64 R10, c[0x0][0x388] ;  /* 0x0000e200ff0acb82 */ /* 0x000e240000000a00 */
[----:B0-----:R-:W-:-:S05]  /*0bf0*/  @!P4 IMAD.WIDE R10, R13, 0x3, R10 ;  /* 0x000000030d0ac825 */ /* 0x001fca00078e020a */
[----:B------:R0:W-:Y:S04]  /*0c00*/  @!P4 STG.E.U8 desc[UR12][R10.64], RZ ;  /* 0x000000ff0a00c986 */ /* 0x0001e8000c10110c */
[----:B------:R0:W-:Y:S04]  /*0c10*/  @!P4 STG.E.U8 desc[UR12][R10.64+0x1], RZ ;  /* 0x000001ff0a00c986 */ /* 0x0001e8000c10110c */
[----:B------:R0:W-:Y:S02]  /*0c20*/  @!P4 STG.E.U8 desc[UR12][R10.64+0x2], RZ ;  /* 0x000002ff0a00c986 */ /* 0x0001e4000c10110c */
.L_x_22:
[----:B-1234-:R-:W-:Y:S05]  /*0c30*/  BSYNC.RECONVERGENT B1 ;  /* 0x0000000000017941 */ /* 0x01efea0003800200 */
.L_x_21:
[----:B------:R-:W1:Y:S01]  /*0c40*/  LDCU UR8, c[0x0][0x3a0] ;  /* 0x00007400ff0877ac */ /* 0x000e620008000800 */
[----:B0-----:R-:W-:Y:S02]  /*0c50*/  IMAD.U32 R10, RZ, RZ, UR5 ;  /* 0x00000005ff0a7e24 */ /* 0x001fe4000f8e00ff */
[----:B-1----:R-:W-:-:S05]  /*0c60*/  IMAD.U32 R6, RZ, RZ, UR8 ;  /* 0x00000008ff067e24 */ /* 0x002fca000f8e00ff */
[----:B------:R-:W-:-:S04]  /*0c70*/  LOP3.LUT R8, R6, 0x1, RZ, 0xc0, !PT ;  /* 0x0000000106087812 */ /* 0x000fc800078ec0ff */
[----:B------:R-:W-:-:S13]  /*0c80*/  ISETP.NE.U32.AND P4, PT, R8, 0x1, PT ;  /* 0x000000010800780c */ /* 0x000fda0003f85070 */
[----:B------:R-:W-:Y:S05]  /*0c90*/  @P4 BRA `(.L_x_23) ;  /* 0x0000000000e44947 */ /* 0x000fea0003800000 */
[----:B------:R-:W-:Y:S01]  /*0ca0*/  LOP3.LUT P4, RZ, R5, UR5, RZ, 0xfc, !PT ;  /* 0x0000000505ff7c12 */ /* 0x000fe2000f88fcff */
[----:B------:R-:W-:Y:S01]  /*0cb0*/  BSSY.RECONVERGENT B1, `(.L_x_24) ;  /* 0x000001e000017945 */ /* 0x000fe20003800200 */
[----:B------:R-:W-:Y:S02]  /*0cc0*/  PLOP3.LUT P5, PT, P2, P3, PT, 0x80, 0x8 ;  /* 0x000000000008781c */ /* 0x000fe400017a7070 */
[----:B------:R-:W-:-:S13]  /*0cd0*/  PLOP3.LUT P4, PT, P3, P4, P0, 0x80, 0x0 ;  /* 0x000000000000781c */ /* 0x000fda0001f89000 */
[----:B------:R-:W-:Y:S05]  /*0ce0*/  @!P4 BRA `(.L_x_25) ;  /* 0x000000000068c947 */ /* 0x000fea0003800000 */
[----:B------:R-:W0:Y:S01]  /*0cf0*/  LDC.64 R8, c[0x0][0x380] ;  /* 0x0000e000ff087b82 */ /* 0x000e220000000a00 */
[----:B------:R-:W-:Y:S01]  /*0d00*/  SHF.R.S32.HI R10, RZ, 0x1f, R7 ;  /* 0x0000001fff0a7819 */ /* 0x000fe20000011407 */
[----:B------:R-:W1:Y:S01]  /*0d10*/  LDCU.128 UR20, c[0x3][0x50] ;  /* 0x00c00a00ff1477ac */ /* 0x000e620008000c00 */
[----:B------:R-:W-:Y:S02]  /*0d20*/  SHF.R.S32.HI R11, RZ, 0x1f, R3 ;  /* 0x0000001fff0b7819 */ /* 0x000fe40000011403 */
[----:B------:R-:W-:Y:S01]  /*0d30*/  IADD3 R15, P4, P6, R7, R3, -R6 ;  /* 0x00000003070f7210 */ /* 0x000fe20007e9e806 */
[----:B------:R-:W2:Y:S03]  /*0d40*/  LDCU.64 UR8, c[0x3][0x48] ;  /* 0x00c00900ff0877ac */ /* 0x000ea60008000a00 */
[----:B------:R-:W-:-:S05]  /*0d50*/  IADD3.X R10, PT, PT, R10, -0x1, R11, P4, P6 ;  /* 0xffffffff0a0a7810 */ /* 0x000fca00027ec40b */
[----:B------:R-:W-:Y:S02]  /*0d60*/  IMAD R13, R10, 0x3, RZ ;  /* 0x000000030a0d7824 */ /* 0x000fe400078e02ff */
[----:B0-----:R-:W-:-:S04]  /*0d70*/  IMAD.WIDE.U32 R8, R15, 0x3, R8 ;  /* 0x000000030f087825 */ /* 0x001fc800078e0008 */
[----:B------:R-:W-:-:S05]  /*0d80*/  IMAD.IADD R9, R9, 0x1, R13 ;  /* 0x0000000109097824 */ /* 0x000fca00078e020d */
[----:B------:R-:W1:Y:S04]  /*0d90*/  LDG.E.U8 R12, desc[UR12][R8.64+0x4] ;  /* 0x0000040c080c7981 */ /* 0x000e68000c1e1100 */
[----:B------:R-:W2:Y:S04]  /*0da0*/  LDG.E.U8 R10, desc[UR12][R8.64+0x5] ;  /* 0x0000050c080a7981 */ /* 0x000ea8000c1e1100 */
[----:B------:R-:W3:Y:S01]  /*0db0*/  LDG.E.U8 R11, desc[UR12][R8.64+0x3] ;  /* 0x0000030c080b7981 */ /* 0x000ee2000c1e1100 */
[----:B-1----:R-:W-:-:S04]  /*0dc0*/  ISETP.GE.AND P4, PT, R12, UR20, PT ;  /* 0x000000140c007c0c */ /* 0x002fc8000bf86270 */
[----:B--2---:R-:W-:-:S04]  /*0dd0*/  ISETP.GE.AND P4, PT, R10, UR8, P4 ;  /* 0x000000080a007c0c */ /* 0x004fc8000a786270 */
[----:B------:R-:W-:-:S04]  /*0de0*/  ISETP.LE.AND P4, PT, R10, UR9, P4 ;  /* 0x000000090a007c0c */ /* 0x000fc8000a783270 */
[----:B------:R-:W-:-:S04]  /*0df0*/  ISETP.LE.AND P4, PT, R12, UR21, P4 ;  /* 0x000000150c007c0c */ /* 0x000fc8000a783270 */
[----:B---3--:R-:W-:-:S04]  /*0e00*/  ISETP.GE.AND P4, PT, R11, UR22, P4 ;  /* 0x000000160b007c0c */ /* 0x008fc8000a786270 */
[----:B------:R-:W-:-:S13]  /*0e10*/  ISETP.LE.AND P4, PT, R11, UR23, P4 ;  /* 0x000000170b007c0c */ /* 0x000fda000a783270 */
[----:B------:R-:W0:Y:S02]  /*0e20*/  @!P4 LDC.64 R10, c[0x0][0x388] ;  /* 0x0000e200ff0acb82 */ /* 0x000e240000000a00 */
[----:B0-----:R-:W-:-:S04]  /*0e30*/  @!P4 IMAD.WIDE.U32 R10, R15, 0x3, R10 ;  /* 0x000000030f0ac825 */ /* 0x001fc800078e000a */
[----:B------:R-:W-:Y:S02]  /*0e40*/  @!P4 IMAD.IADD R9, R13, 0x1, R11 ;  /* 0x000000010d09c824 */ /* 0x000fe400078e020b */
[----:B------:R-:W-:-:S05]  /*0e50*/  @!P4 IMAD.MOV.U32 R8, RZ, RZ, R10 ;  /* 0x000000ffff08c224 */ /* 0x000fca00078e000a */
[----:B------:R0:W-:Y:S04]  /*0e60*/  @!P4 STG.E.U8 desc[UR12][R8.64+0x3], RZ ;  /* 0x000003ff0800c986 */ /* 0x0001e8000c10110c */
[----:B------:R0:W-:Y:S04]  /*0e70*/  @!P4 STG.E.U8 desc[UR12][R8.64+0x4], RZ ;  /* 0x000004ff0800c986 */ /* 0x0001e8000c10110c */
[----:B------:R0:W-:Y:S02]  /*0e80*/  @!P4 STG.E.U8 desc[UR12][R8.64+0x5], RZ ;  /* 0x000005ff0800c986 */ /* 0x0001e4000c10110c */
.L_x_25:
[----:B------:R-:W-:Y:S05]  /*0e90*/  BSYNC.RECONVERGENT B1 ;  /* 0x0000000000017941 */ /* 0x000fea0003800200 */
.L_x_24:
[----:B------:R-:W-:Y:S01]  /*0ea0*/  BSSY.RECONVERGENT B1, `(.L_x_23) ;  /* 0x0000018000017945 */ /* 0x000fe20003800200 */
[----:B------:R-:W-:-:S03]  /*0eb0*/  IMAD.U32 R10, RZ, RZ, UR6 ;  /* 0x00000006ff0a7e24 */ /* 0x000fc6000f8e00ff */
[----:B------:R-:W-:Y:S05]  /*0ec0*/  @!P5 BRA `(.L_x_26) ;  /* 0x000000000054d947 */ /* 0x000fea0003800000 */
[----:B0-----:R-:W0:Y:S01]  /*0ed0*/  LDC.64 R8, c[0x0][0x380] ;  /* 0x0000e000ff087b82 */ /* 0x001e220000000a00 */
[----:B------:R-:W-:Y:S01]  /*0ee0*/  IMAD.IADD R15, R4, 0x1, R7 ;  /* 0x00000001040f7824 */ /* 0x000fe200078e0207 */
[----:B------:R-:W1:Y:S01]  /*0ef0*/  LDCU.128 UR20, c[0x3][0x50] ;  /* 0x00c00a00ff1477ac */ /* 0x000e620008000c00 */
[----:B------:R-:W2:Y:S02]  /*0f00*/  LDCU.64 UR8, c[0x3][0x48] ;  /* 0x00c00900ff0877ac */ /* 0x000ea40008000a00 */
[----:B0-----:R-:W-:-:S05]  /*0f10*/  IMAD.WIDE R8, R15, 0x3, R8 ;  /* 0x000000030f087825 */ /* 0x001fca00078e0208 */
[----:B------:R-:W1:Y:S04]  /*0f20*/  LDG.E.U8 R12, desc[UR12][R8.64+0x1] ;  /* 0x0000010c080c7981 */ /* 0x000e68000c1e1100 */
[----:B------:R-:W2:Y:S04]  /*0f30*/  LDG.E.U8 R10, desc[UR12][R8.64+0x2] ;  /* 0x0000020c080a7981 */ /* 0x000ea8000c1e1100 */
[----:B------:R-:W3:Y:S01]  /*0f40*/  LDG.E.U8 R11, desc[UR12][R8.64] ;  /* 0x0000000c080b7981 */ /* 0x000ee2000c1e1100 */
[----:B-1----:R-:W-:-:S04]  /*0f50*/  ISETP.GE.AND P4, PT, R12, UR20, PT ;  /* 0x000000140c007c0c */ /* 0x002fc8000bf86270 */
[----:B--2---:R-:W-:-:S04]  /*0f60*/  ISETP.GE.AND P4, PT, R10, UR8, P4 ;  /* 0x000000080a007c0c */ /* 0x004fc8000a786270 */
[----:B------:R-:W-:Y:S01]  /*0f70*/  ISETP.LE.AND P4, PT, R10, UR9, P4 ;  /* 0x000000090a007c0c */ /* 0x000fe2000a783270 */
[----:B------:R-:W-:-:S03]  /*0f80*/  IMAD.U32 R10, RZ, RZ, UR6 ;  /* 0x00000006ff0a7e24 */ /* 0x000fc6000f8e00ff */
[----:B------:R-:W-:-:S04]  /*0f90*/  ISETP.LE.AND P4, PT, R12, UR21, P4 ;  /* 0x000000150c007c0c */ /* 0x000fc8000a783270 */
[----:B---3--:R-:W-:-:S04]  /*0fa0*/  ISETP.GE.AND P4, PT, R11, UR22, P4 ;  /* 0x000000160b007c0c */ /* 0x008fc8000a786270 */
[----:B------:R-:W-:-:S13]  /*0fb0*/  ISETP.LE.AND P4, PT, R11, UR23, P4 ;  /* 0x000000170b007c0c */ /* 0x000fda000a783270 */
[----:B------:R-:W0:Y:S01]  /*0fc0*/  @!P4 LDC.64 R12, c[0x0][0x388] ;  /* 0x0000e200ff0ccb82 */ /* 0x000e220000000a00 */
[----:B------:R-:W-:Y:S02]  /*0fd0*/  @!P4 IMAD.U32 R10, RZ, RZ, UR6 ;  /* 0x00000006ff0ace24 */ /* 0x000fe4000f8e00ff */
[----:B0-----:R-:W-:-:S05]  /*0fe0*/  @!P4 IMAD.WIDE R12, R15, 0x3, R12 ;  /* 0x000000030f0cc825 */ /* 0x001fca00078e020c */
[----:B------:R1:W-:Y:S04]  /*0ff0*/  @!P4 STG.E.U8 desc[UR12][R12.64], RZ ;  /* 0x000000ff0c00c986 */ /* 0x0003e8000c10110c */
[----:B------:R1:W-:Y:S04]  /*1000*/  @!P4 STG.E.U8 desc[UR12][R12.64+0x1], RZ ;  /* 0x000001ff0c00c986 */ /* 0x0003e8000c10110c */
[----:B------:R1:W-:Y:S02]  /*1010*/  @!P4 STG.E.U8 desc[UR12][R12.64+0x2], RZ ;  /* 0x000002ff0c00c986 */ /* 0x0003e4000c10110c */
.L_x_26:
[----:B------:R-:W-:Y:S05]  /*1020*/  BSYNC.RECONVERGENT B1 ;  /* 0x0000000000017941 */ /* 0x000fea0003800200 */
.L_x_23:
[----:B0-----:R-:W0:Y:S01]  /*1030*/  LDC.64 R8, c[0x0][0x380] ;  /* 0x0000e000ff087b82 */ /* 0x001e220000000a00 */
[----:B------:R-:W-:-:S09]  /*1040*/  UISETP.GE.U32.AND UP0, UPT, UR11, 0x3, UPT ;  /* 0x000000030b00788c */ /* 0x000fd2000bf06070 */
[----:B------:R-:W-:Y:S05]  /*1050*/  BRA.U !UP0, `(.L_x_27) ;  /* 0x0000000508b47547 */ /* 0x000fea000b800000 */
[----:B------:R-:W-:Y:S01]  /*1060*/  BSSY.RECONVERGENT B1, `(.L_x_27) ;  /* 0x000006c000017945 */ /* 0x000fe20003800200 */
.L_x_36:
[CC--:B------:R-:W-:Y:S01]  /*1070*/  LOP3.LUT P4, RZ, R10.reuse, R5.reuse, RZ, 0xfc, !PT ;  /* 0x000000050aff7212 */ /* 0x0c0fe2000788fcff */
[C---:B------:R-:W-:Y:S01]  /*1080*/  VIADD R18, R10.reuse, 0x1 ;  /* 0x000000010a127836 */ /* 0x040fe20000000000 */
[----:B------:R-:W-:Y:S01]  /*1090*/  BSSY.RECONVERGENT B2, `(.L_x_28) ;  /* 0x000001b000027945 */ /* 0x000fe20003800200 */
[C---:B------:R-:W-:Y:S02]  /*10a0*/  VIADD R6, R10.reuse, 0x2 ;  /* 0x000000020a067836 */ /* 0x040fe40000000000 */
[----:B-1----:R-:W-:Y:S01]  /*10b0*/  VIADD R12, R10, 0x3 ;  /* 0x000000030a0c7836 */ /* 0x002fe20000000000 */
[-C--:B------:R-:W-:Y:S02]  /*10c0*/  LOP3.LUT P5, RZ, R18, R5.reuse, RZ, 0xfc, !PT ;  /* 0x0000000512ff7212 */ /* 0x080fe400078afcff */
[----:B------:R-:W-:-:S05]  /*10d0*/  LOP3.LUT P6, RZ, R6, R5, RZ, 0xfc, !PT ;  /* 0x0000000506ff7212 */ /* 0x000fca00078cfcff */
[----:B--234-:R-:W-:Y:S08]  /*10e0*/  @!P4 BRA `(.L_x_29) ;  /* 0x000000000054c947 */ /* 0x01cff00003800000 */
[----:B------:R-:W-:-:S05]  /*10f0*/  IMAD.IADD R14, R3, 0x1, R10 ;  /* 0x00000001030e7824 */ /* 0x000fca00078e020a */
[----:B------:R-:W-:-:S04]  /*1100*/  ISETP.GE.AND P4, PT, R14, UR7, PT ;  /* 0x000000070e007c0c */ /* 0x000fc8000bf86270 */
[----:B------:R-:W-:-:S04]  /*1110*/  ISETP.GT.AND P4, PT, R14, -0x1, !P4 ;  /* 0xffffffff0e00780c */ /* 0x000fc80006784270 */
[----:B------:R-:W-:-:S13]  /*1120*/  PLOP3.LUT P4, PT, P4, P3, PT, 0x80, 0x8 ;  /* 0x000000000008781c */ /* 0x000fda0002787070 */
[----:B------:R-:W-:Y:S05]  /*1130*/  @!P4 BRA `(.L_x_29) ;  /* 0x000000000040c947 */ /* 0x000fea0003800000 */
[----:B------:R-:W-:-:S04]  /*1140*/  IMAD.IADD R19, R7, 0x1, R14 ;  /* 0x0000000107137824 */ /* 0x000fc800078e020e */
[----:B0-----:R-:W-:-:S05]  /*1150*/  IMAD.WIDE R14, R19, 0x3, R8 ;  /* 0x00000003130e7825 */ /* 0x001fca00078e0208 */
[----:B------:R-:W2:Y:S04]  /*1160*/  LDG.E.U8 R16, desc[UR12][R14.64+0x1] ;  /* 0x0000010c0e107981 */ /* 0x000ea8000c1e1100 */
[----:B------:R-:W3:Y:S04]  /*1170*/  LDG.E.U8 R11, desc[UR12][R14.64+0x2] ;  /* 0x0000020c0e0b7981 */ /* 0x000ee8000c1e1100 */
[----:B------:R-:W4:Y:S01]  /*1180*/  LDG.E.U8 R13, desc[UR12][R14.64] ;  /* 0x0000000c0e0d7981 */ /* 0x000f22000c1e1100 */
[----:B--2---:R-:W-:-:S04]  /*1190*/  ISETP.GE.AND P4, PT, R16, UR16, PT ;  /* 0x0000001010007c0c */ /* 0x004fc8000bf86270 */
[----:B---3--:R-:W-:-:S04]  /*11a0*/  ISETP.GE.AND P4, PT, R11, UR14, P4 ;  /* 0x0000000e0b007c0c */ /* 0x008fc8000a786270 */
[----:B------:R-:W-:-:S04]  /*11b0*/  ISETP.LE.AND P4, PT, R11, UR15, P4 ;  /* 0x0000000f0b007c0c */ /* 0x000fc8000a783270 */
[----:B------:R-:W-:-:S04]  /*11c0*/  ISETP.LE.AND P4, PT, R16, UR17, P4 ;  /* 0x0000001110007c0c */ /* 0x000fc8000a783270 */
[----:B----4-:R-:W-:-:S04]  /*11d0*/  ISETP.GE.AND P4, PT, R13, UR18, P4 ;  /* 0x000000120d007c0c */ /* 0x010fc8000a786270 */
[----:B------:R-:W-:-:S13]  /*11e0*/  ISETP.LE.AND P4, PT, R13, UR19, P4 ;  /* 0x000000130d007c0c */ /* 0x000fda000a783270 */
[----:B------:R-:W0:Y:S02]  /*11f0*/  @!P4 LDC.64 R16, c[0x0][0x388] ;  /* 0x0000e200ff10cb82 */ /* 0x000e240000000a00 */
[----:B0-----:R-:W-:-:S05]  /*1200*/  @!P4 IMAD.WIDE R16, R19, 0x3, R16 ;  /* 0x000000031310c825 */ /* 0x001fca00078e0210 */
[----:B------:R1:W-:Y:S04]  /*1210*/  @!P4 STG.E.U8 desc[UR12][R16.64], RZ ;  /* 0x000000ff1000c986 */ /* 0x0003e8000c10110c */
[----:B------:R1:W-:Y:S04]  /*1220*/  @!P4 STG.E.U8 desc[UR12][R16.64+0x1], RZ ;  /* 0x000001ff1000c986 */ /* 0x0003e8000c10110c */
[----:B------:R1:W-:Y:S02]  /*1230*/  @!P4 STG.E.U8 desc[UR12][R16.64+0x2], RZ ;  /* 0x000002ff1000c986 */ /* 0x0003e4000c10110c */
.L_x_29:
[----:B------:R-:W-:Y:S05]  /*1240*/  BSYNC.RECONVERGENT B2 ;  /* 0x0000000000027941 */ /* 0x000fea0003800200 */
.L_x_28:
[----:B------:R-:W-:Y:S01]  /*1250*/  BSSY.RECONVERGENT B2, `(.L_x_30) ;  /* 0x0000018000027945 */ /* 0x000fe20003800200 */
[----:B------:R-:W-:-:S03]  /*1260*/  LOP3.LUT P4, RZ, R12, R5, RZ, 0xfc, !PT ;  /* 0x000000050cff7212 */ /* 0x000fc6000788fcff */
[----:B------:R-:W-:Y:S10]  /*1270*/  @!P5 BRA `(.L_x_31) ;  /* 0x000000000054d947 */ /* 0x000ff40003800000 */
[----:B------:R-:W-:-:S05]  /*1280*/  IMAD.IADD R18, R3, 0x1, R18 ;  /* 0x0000000103127824 */ /* 0x000fca00078e0212 */
[----:B------:R-:W-:-:S04]  /*1290*/  ISETP.GE.AND P5, PT, R18, UR7, PT ;  /* 0x0000000712007c0c */ /* 0x000fc8000bfa6270 */
[----:B------:R-:W-:-:S04]  /*12a0*/  ISETP.GT.AND P5, PT, R18, -0x1, !P5 ;  /* 0xffffffff1200780c */ /* 0x000fc80006fa4270 */
[----:B------:R-:W-:-:S13]  /*12b0*/  PLOP3.LUT P5, PT, P5, P3, PT, 0x80, 0x8 ;  /* 0x000000000008781c */ /* 0x000fda0002fa7070 */
[----:B------:R-:W-:Y:S05]  /*12c0*/  @!P5 BRA `(.L_x_31) ;  /* 0x000000000040d947 */ /* 0x000fea0003800000 */
[----:B------:R-:W-:-:S04]  /*12d0*/  IMAD.IADD R19, R7, 0x1, R18 ;  /* 0x0000000107137824 */ /* 0x000fc800078e0212 */
[----:B0-----:R-:W-:-:S05]  /*12e0*/  IMAD.WIDE R14, R19, 0x3, R8 ;  /* 0x00000003130e7825 */ /* 0x001fca00078e0208 */
[----:B-1----:R-:W2:Y:S04]  /*12f0*/  LDG.E.U8 R16, desc[UR12][R14.64+0x1] ;  /* 0x0000010c0e107981 */ /* 0x002ea8000c1e1100 */
        /* <DEDUP_REMOVED lines=13> */
.L_x_31:
[----:B------:R-:W-:Y:S05]  /*13d0*/  BSYNC.RECONVERGENT B2 ;  /* 0x0000000000027941 */ /* 0x000fea0003800200 */
.L_x_30:
[----:B------:R-:W-:Y:S04]  /*13e0*/  BSSY.RECONVERGENT B2, `(.L_x_32) ;  /* 0x0000017000027945 */ /* 0x000fe80003800200 */
[----:B------:R-:W-:Y:S05]  /*13f0*/  @!P6 BRA `(.L_x_33) ;  /* 0x000000000054e947 */ /* 0x000fea0003800000 */
[----:B------:R-:W-:-:S05]  /*1400*/  IMAD.IADD R6, R3, 0x1, R6 ;  /* 0x0000000103067824 */ /* 0x000fca00078e0206 */
[----:B------:R-:W-:-:S04]  /*1410*/  ISETP.GE.AND P5, PT, R6, UR7, PT ;  /* 0x0000000706007c0c */ /* 0x000fc8000bfa6270 */
[----:B------:R-:W-:-:S04]  /*1420*/  ISETP.GT.AND P5, PT, R6, -0x1, !P5 ;  /* 0xffffffff0600780c */ /* 0x000fc80006fa4270 */
[----:B------:R-:W-:-:S13]  /*1430*/  PLOP3.LUT P5, PT, P5, P3, PT, 0x80, 0x8 ;  /* 0x000000000008781c */ /* 0x000fda0002fa7070 */
[----:B------:R-:W-:Y:S05]  /*1440*/  @!P5 BRA `(.L_x_33) ;  /* 0x000000000040d947 */ /* 0x000fea0003800000 */
[----:B------:R-:W-:-:S04]  /*1450*/  IMAD.IADD R13, R7, 0x1, R6 ;  /* 0x00000001070d7824 */ /* 0x000fc800078e0206 */
[----:B0-----:R-:W-:-:S05]  /*1460*/  IMAD.WIDE R14, R13, 0x3, R8 ;  /* 0x000000030d0e7825 */ /* 0x001fca00078e0208 */
[----:B-12---:R-:W2:Y:S04]  /*1470*/  LDG.E.U8 R16, desc[UR12][R14.64+0x1] ;  /* 0x0000010c0e107981 */ /* 0x006ea8000c1e1100 */
        /* <DEDUP_REMOVED lines=13> */
.L_x_33:
[----:B------:R-:W-:Y:S05]  /*1550*/  BSYNC.RECONVERGENT B2 ;  /* 0x0000000000027941 */ /* 0x000fea0003800200 */
.L_x_32:
        /* <DEDUP_REMOVED lines=9> */
[----:B-123--:R-:W2:Y:S04]  /*15f0*/  LDG.E.U8 R16, desc[UR12][R14.64+0x1] ;  /* 0x0000010c0e107981 */ /* 0x00eea8000c1e1100 */
        /* <DEDUP_REMOVED lines=13> */
.L_x_35:
[----:B------:R-:W-:Y:S05]  /*16d0*/  BSYNC.RECONVERGENT B2 ;  /* 0x0000000000027941 */ /* 0x000fea0003800200 */
.L_x_34:
[----:B------:R-:W-:Y:S02]  /*16e0*/  IMAD.U32 R6, RZ, RZ, UR10 ;  /* 0x0000000aff067e24 */ /* 0x000fe4000f8e00ff */
[----:B------:R-:W-:-:S03]  /*16f0*/  VIADD R10, R10, 0x4 ;  /* 0x000000040a0a7836 */ /* 0x000fc60000000000 */
[----:B------:R-:W-:-:S13]  /*1700*/  ISETP.NE.AND P4, PT, R12, R6, PT ;  /* 0x000000060c00720c */ /* 0x000fda0003f85270 */
[----:B------:R-:W-:Y:S05]  /*1710*/  @P4 BRA `(.L_x_36) ;  /* 0xfffffff800544947 */ /* 0x000fea000383ffff */
[----:B------:R-:W-:Y:S05]  /*1720*/  BSYNC.RECONVERGENT B1 ;  /* 0x0000000000017941 */ /* 0x000fea0003800200 */
.L_x_27:
[C---:B------:R-:W-:Y:S01]  /*1730*/  ISETP.NE.AND P3, PT, R5.reuse, R6, PT ;  /* 0x000000060500720c */ /* 0x040fe20003f65270 */
[----:B------:R-:W-:-:S12]  /*1740*/  VIADD R5, R5, 0x1 ;  /* 0x0000000105057836 */ /* 0x000fd80000000000 */
[----:B------:R-:W-:Y:S05]  /*1750*/  @P3 BRA `(.L_x_37) ;  /* 0xfffffff000c43947 */ /* 0x000fea000383ffff */
[----:B------:R-:W-:Y:S05]  /*1760*/  BSYNC.RECONVERGENT B0 ;  /* 0x0000000000007941 */ /* 0x000fea0003800200 */
.L_x_20:
[----:B------:R-:W-:Y:S05]  /*1770*/  EXIT ;  /* 0x000000000000794d */ /* 0x000fea0003800000 */
.L_x_19:
[----:B------:R-:W2:Y:S02]  /*1780*/  LDCU.S8 UR7, c[0x0][0x3a5] ;  /* 0x000074a0ff0777ac */ /* 0x000ea40008000200 */
[----:B--2---:R-:W-:-:S09]  /*1790*/  UISETP.NE.AND UP0, UPT, UR7, URZ, UPT ;  /* 0x000000ff0700728c */ /* 0x004fd2000bf05270 */
[----:B------:R-:W-:Y:S05]  /*17a0*/  BRA.U !UP0, `(.L_x_38) ;  /* 0x0000000d08887547 */ /* 0x000fea000b800000 */
[C---:B------:R-:W-:Y:S01]  /*17b0*/  VIADD R2, R3.reuse, -UR6 ;  /* 0x8000000603027c36 */ /* 0x040fe20008000000 */
[----:B------:R-:W-:Y:S01]  /*17c0*/  UIADD3 UR8, UPT, UPT, -UR6, 0x3, URZ ;  /* 0x0000000306087890 */ /* 0x000fe2000fffe1ff */
[----:B-1----:R-:W-:Y:S02]  /*17d0*/  VIADD R5, R3, UR5 ;  /* 0x0000000503057c36 */ /* 0x002fe40008000000 */
[C---:B------:R-:W-:Y:S01]  /*17e0*/  VIADD R4, R2.reuse, 0x2 ;  /* 0x0000000202047836 */ /* 0x040fe20000000000 */
[----:B------:R-:W-:Y:S01]  /*17f0*/  ISETP.GE.AND P1, PT, R2, UR20, PT ;  /* 0x0000001402007c0c */ /* 0x000fe2000bf26270 */
[----:B------:R-:W-:Y:S01]  /*1800*/  UMOV UR6, UR4 ;  /* 0x0000000400067c82 */ /* 0x000fe20008000000 */
[C---:B------:R-:W-:Y:S02]  /*1810*/  ISETP.GE.AND P0, PT, R5.reuse, UR20, PT ;  /* 0x0000001405007c0c */ /* 0x040fe4000bf06270 */
[----:B------:R-:W-:Y:S02]  /*1820*/  ISETP.GE.AND P2, PT, R4, UR20, PT ;  /* 0x0000001404007c0c */ /* 0x000fe4000bf46270 */
[----:B------:R-:W-:-:S02]  /*1830*/  ISETP.GT.AND P0, PT, R5, -0x1, !P0 ;  /* 0xffffffff0500780c */ /* 0x000fc40004704270 */
[----:B------:R-:W-:Y:S02]  /*1840*/  ISETP.GT.AND P1, PT, R2, -0x1, !P1 ;  /* 0xffffffff0200780c */ /* 0x000fe40004f24270 */
[----:B------:R-:W-:-:S13]  /*1850*/  ISETP.GT.AND P2, PT, R4, -0x1, !P2 ;  /* 0xffffffff0400780c */ /* 0x000fda0005744270 */
.L_x_55:
[----:B-1----:R-:W1:Y:S01]  /*1860*/  LDCU.64 UR14, c[0x0][0x390] ;  /* 0x00007200ff0e77ac */ /* 0x002e620008000a00 */
[----:B------:R-:W-:Y:S01]  /*1870*/  VIADD R5, R0, UR6 ;  /* 0x0000000600057c36 */ /* 0x000fe20008000000 */
[----:B------:R-:W-:Y:S01]  /*1880*/  BSSY.RECONVERGENT B0, `(.L_x_39) ;  /* 0x000001b000007945 */ /* 0x000fe20003800200 */
[----:B------:R-:W-:-:S06]  /*1890*/  ULOP3.LUT UP0, URZ, UR6, UR4, URZ, 0xfc, !UPT ;  /* 0x0000000406ff7292 */ /* 0x000fcc000f80fcff */
[----:B------:R-:W-:Y:S02]  /*18a0*/  PLOP3.LUT P4, PT, PT, PT, UP0, 0x80, 0x8 ;  /* 0x000000000008781c */ /* 0x000fe40003f8f008 */
[----:B-1----:R-:W-:-:S04]  /*18b0*/  ISETP.GE.AND P3, PT, R5, UR15, PT ;  /* 0x0000000f05007c0c */ /* 0x002fc8000bf66270 */
[C---:B------:R-:W-:Y:S01]  /*18c0*/  ISETP.GT.AND P3, PT, R5.reuse, -0x1, !P3 ;  /* 0xffffffff0500780c */ /* 0x040fe20005f64270 */
[----:B------:R-:W-:-:S03]  /*18d0*/  IMAD R5, R5, UR14, RZ ;  /* 0x0000000e05057c24 */ /* 0x000fc6000f8e02ff */
[----:B------:R-:W-:-:S13]  /*18e0*/  PLOP3.LUT P4, PT, P3, P1, P4, 0x80, 0x0 ;  /* 0x000000000000781c */ /* 0x000fda0001f83040 */
[----:B--2---:R-:W-:Y:S05]  /*18f0*/  @!P4 BRA `(.L_x_40) ;  /* 0x00000000004cc947 */ /* 0x004fea0003800000 */
[----:B------:R-:W1:Y:S01]  /*1900*/  LDC.64 R6, c[0x0][0x380] ;  /* 0x0000e000ff067b82 */ /* 0x000e620000000a00 */
[----:B------:R-:W-:Y:S01]  /*1910*/  IMAD.IADD R11, R2, 0x1, R5 ;  /* 0x00000001020b7824 */ /* 0x000fe200078e0205 */
[----:B------:R-:W2:Y:S01]  /*1920*/  LDCU.128 UR16, c[0x3][0x50] ;  /* 0x00c00a00ff1077ac */ /* 0x000ea20008000c00 */
[----:B------:R-:W3:Y:S02]  /*1930*/  LDCU.64 UR14, c[0x3][0x48] ;  /* 0x00c00900ff0e77ac */ /* 0x000ee40008000a00 */
[----:B-1----:R-:W-:-:S05]  /*1940*/  IMAD.WIDE R6, R11, 0x3, R6 ;  /* 0x000000030b067825 */ /* 0x002fca00078e0206 */
        /* <DEDUP_REMOVED lines=9> */
[----:B------:R-:W1:Y:S02]  /*19e0*/  @!P4 LDC.64 R8, c[0x0][0x388] ;  /* 0x0000e200ff08cb82 */ /* 0x000e640000000a00 */
[----:B-1----:R-:W-:-:S05]  /*19f0*/  @!P4 IMAD.WIDE R8, R11, 0x3, R8 ;  /* 0x000000030b08c825 */ /* 0x002fca00078e0208 */
[----:B------:R1:W-:Y:S04]  /*1a00*/  @!P4 STG.E.U8 desc[UR12][R8.64], RZ ;  /* 0x000000ff0800c986 */ /* 0x0003e8000c10110c */
[----:B------:R1:W-:Y:S04]  /*1a10*/  @!P4 STG.E.U8 desc[UR12][R8.64+0x1], RZ ;  /* 0x000001ff0800c986 */ /* 0x0003e8000c10110c */
[----:B------:R1:W-:Y:S02]  /*1a20*/  @!P4 STG.E.U8 desc[UR12][R8.64+0x2], RZ ;  /* 0x000002ff0800c986 */ /* 0x0003e4000c10110c */
.L_x_40:
[----:B------:R-:W-:Y:S05]  /*1a30*/  BSYNC.RECONVERGENT B0 ;  /* 0x0000000000007941 */ /* 0x000fea0003800200 */
.L_x_39:
[----:B------:R-:W1:Y:S01]  /*1a40*/  LDCU UR7, c[0x0][0x3a0] ;  /* 0x00007400ff0777ac */ /* 0x000e620008000800 */
[----:B------:R-:W-:Y:S02]  /*1a50*/  IMAD.U32 R10, RZ, RZ, UR5 ;  /* 0x00000005ff0a7e24 */ /* 0x000fe4000f8e00ff */
[----:B-1----:R-:W-:-:S05]  /*1a60*/  IMAD.U32 R8, RZ, RZ, UR7 ;  /* 0x00000007ff087e24 */ /* 0x002fca000f8e00ff */
[----:B------:R-:W-:-:S04]  /*1a70*/  LOP3.LUT R6, R8, 0x1, RZ, 0xc0, !PT ;  /* 0x0000000108067812 */ /* 0x000fc800078ec0ff */
[----:B------:R-:W-:-:S13]  /*1a80*/  ISETP.NE.U32.AND P4, PT, R6, 0x1, PT ;  /* 0x000000010600780c */ /* 0x000fda0003f85070 */
[----:B------:R-:W-:Y:S05]  /*1a90*/  @P4 BRA `(.L_x_41) ;  /* 0x0000000000e84947 */ /* 0x000fea0003800000 */
[----:B------:R-:W-:Y:S01]  /*1aa0*/  ULOP3.LUT UP0, URZ, UR5, UR6, URZ, 0xfc, !UPT ;  /* 0x0000000605ff7292 */ /* 0x000fe2000f80fcff */
[----:B------:R-:W-:Y:S01]  /*1ab0*/  BSSY.RECONVERGENT B0, `(.L_x_42) ;  /* 0x000001f000007945 */ /* 0x000fe20003800200 */
[----:B------:R-:W-:-:S04]  /*1ac0*/  PLOP3.LUT P5, PT, P2, P3, PT, 0x80, 0x8 ;  /* 0x000000000008781c */ /* 0x000fc800017a7070 */
[----:B------:R-:W-:-:S04]  /*1ad0*/  PLOP3.LUT P4, PT, PT, PT, UP0, 0x80, 0x8 ;  /* 0x000000000008781c */ /* 0x000fc80003f8f008 */
[----:B------:R-:W-:-:S13]  /*1ae0*/  PLOP3.LUT P4, PT, P3, P0, P4, 0x80, 0x0 ;  /* 0x000000000000781c */ /* 0x000fda0001f81040 */
[----:B------:R-:W-:Y:S05]  /*1af0*/  @!P4 BRA `(.L_x_43) ;  /* 0x000000000068c947 */ /* 0x000fea0003800000 */
[----:B------:R-:W1:Y:S01]  /*1b00*/  LDC.64 R6, c[0x0][0x380] ;  /* 0x0000e000ff067b82 */ /* 0x000e620000000a00 */
[----:B------:R-:W-:Y:S01]  /*1b10*/  SHF.R.S32.HI R9, RZ, 0x1f, R5 ;  /* 0x0000001fff097819 */ /* 0x000fe20000011405 */
[----:B------:R-:W2:Y:S01]  /*1b20*/  LDCU.128 UR16, c[0x3][0x50] ;  /* 0x00c00a00ff1077ac */ /* 0x000ea20008000c00 */
[----:B------:R-:W-:Y:S02]  /*1b30*/  SHF.R.S32.HI R10, RZ, 0x1f, R3 ;  /* 0x0000001fff0a7819 */ /* 0x000fe40000011403 */
[----:B------:R-:W-:Y:S01]  /*1b40*/  IADD3 R15, P4, P6, R5, R3, -R8 ;  /* 0x00000003050f7210 */ /* 0x000fe20007e9e808 */
[----:B------:R-:W3:Y:S03]  /*1b50*/  LDCU.64 UR14, c[0x3][0x48] ;  /* 0x00c00900ff0e77ac */ /* 0x000ee60008000a00 */
[----:B------:R-:W-:-:S05]  /*1b60*/  IADD3.X R9, PT, PT, R9, -0x1, R10, P4, P6 ;  /* 0xffffffff09097810 */ /* 0x000fca00027ec40a */
[----:B------:R-:W-:Y:S02]  /*1b70*/  IMAD R13, R9, 0x3, RZ ;  /* 0x00000003090d7824 */ /* 0x000fe400078e02ff */
[----:B-1----:R-:W-:-:S04]  /*1b80*/  IMAD.WIDE.U32 R6, R15, 0x3, R6 ;  /* 0x000000030f067825 */ /* 0x002fc800078e0006 */
[----:B------:R-:W-:-:S05]  /*1b90*/  IMAD.IADD R7, R7, 0x1, R13 ;  /* 0x0000000107077824 */ /* 0x000fca00078e020d */
        /* <DEDUP_REMOVED lines=10> */
[----:B-1----:R-:W-:-:S04]  /*1c40*/  @!P4 IMAD.WIDE.U32 R10, R15, 0x3, R10 ;  /* 0x000000030f0ac825 */ /* 0x002fc800078e000a */
[----:B------:R-:W-:Y:S02]  /*1c50*/  @!P4 IMAD.IADD R7, R13, 0x1, R11 ;  /* 0x000000010d07c824 */ /* 0x000fe400078e020b */
[----:B------:R-:W-:-:S05]  /*1c60*/  @!P4 IMAD.MOV.U32 R6, RZ, RZ, R10 ;  /* 0x000000ffff06c224 */ /* 0x000fca00078e000a */
[----:B------:R1:W-:Y:S04]  /*1c70*/  @!P4 STG.E.U8 desc[UR12][R6.64+0x3], RZ ;  /* 0x000003ff0600c986 */ /* 0x0003e8000c10110c */
[----:B------:R1:W-:Y:S04]  /*1c80*/  @!P4 STG.E.U8 desc[UR12][R6.64+0x4], RZ ;  /* 0x000004ff0600c986 */ /* 0x0003e8000c10110c */
[----:B------:R1:W-:Y:S02]  /*1c90*/  @!P4 STG.E.U8 desc[UR12][R6.64+0x5], RZ ;  /* 0x000005ff0600c986 */ /* 0x0003e4000c10110c */
.L_x_43:
[----:B------:R-:W-:Y:S05]  /*1ca0*/  BSYNC.RECONVERGENT B0 ;  /* 0x0000000000007941 */ /* 0x000fea0003800200 */
.L_x_42:
[----:B------:R-:W-:Y:S01]  /*1cb0*/  BSSY.RECONVERGENT B0, `(.L_x_41) ;  /* 0x0000018000007945 */ /* 0x000fe20003800200 */
[----:B------:R-:W-:-:S03]  /*1cc0*/  IMAD.U32 R10, RZ, RZ, UR8 ;  /* 0x00000008ff0a7e24 */ /* 0x000fc6000f8e00ff */
[----:B------:R-:W-:Y:S05]  /*1cd0*/  @!P5 BRA `(.L_x_44) ;  /* 0x000000000054d947 */ /* 0x000fea0003800000 */
[----:B-1----:R-:W1:Y:S01]  /*1ce0*/  LDC.64 R6, c[0x0][0x380] ;  /* 0x0000e000ff067b82 */ /* 0x002e620000000a00 */
        /* <DEDUP_REMOVED lines=9> */
[----:B------:R-:W-:Y:S01]  /*1d80*/  ISETP.LE.AND P4, PT, R10, UR15, P4 ;  /* 0x0000000f0a007c0c */ /* 0x000fe2000a783270 */
[----:B------:R-:W-:-:S03]  /*1d90*/  IMAD.U32 R10, RZ, RZ, UR8 ;  /* 0x00000008ff0a7e24 */ /* 0x000fc6000f8e00ff */
[----:B------:R-:W-:-:S04]  /*1da0*/  ISETP.LE.AND P4, PT, R12, UR17, P4 ;  /* 0x000000110c007c0c */ /* 0x000fc8000a783270 */
[----:B----4-:R-:W-:-:S04]  /*1db0*/  ISETP.GE.AND P4, PT, R9, UR18, P4 ;  /* 0x0000001209007c0c */ /* 0x010fc8000a786270 */
[----:B------:R-:W-:-:S13]  /*1dc0*/  ISETP.LE.AND P4, PT, R9, UR19, P4 ;  /* 0x0000001309007c0c */ /* 0x000fda000a783270 */
[----:B------:R-:W1:Y:S01]  /*1dd0*/  @!P4 LDC.64 R12, c[0x0][0x388] ;  /* 0x0000e200ff0ccb82 */ /* 0x000e620000000a00 */
[----:B------:R-:W-:Y:S02]  /*1de0*/  @!P4 IMAD.U32 R10, RZ, RZ, UR8 ;  /* 0x00000008ff0ace24 */ /* 0x000fe4000f8e00ff */
[----:B-1----:R-:W-:-:S05]  /*1df0*/  @!P4 IMAD.WIDE R12, R11, 0x3, R12 ;  /* 0x000000030b0cc825 */ /* 0x002fca00078e020c */
[----:B------:R2:W-:Y:S04]  /*1e00*/  @!P4 STG.E.U8 desc[UR12][R12.64], RZ ;  /* 0x000000ff0c00c986 */ /* 0x0005e8000c10110c */
[----:B------:R2:W-:Y:S04]  /*1e10*/  @!P4 STG.E.U8 desc[UR12][R12.64+0x1], RZ ;  /* 0x000001ff0c00c986 */ /* 0x0005e8000c10110c */
[----:B------:R2:W-:Y:S02]  /*1e20*/  @!P4 STG.E.U8 desc[UR12][R12.64+0x2], RZ ;  /* 0x000002ff0c00c986 */ /* 0x0005e4000c10110c */
.L_x_44:
[----:B------:R-:W-:Y:S05]  /*1e30*/  BSYNC.RECONVERGENT B0 ;  /* 0x0000000000007941 */ /* 0x000fea0003800200 */
.L_x_41:
[----:B-1----:R-:W1:Y:S01]  /*1e40*/  LDC.64 R6, c[0x0][0x380] ;  /* 0x0000e000ff067b82 */ /* 0x002e620000000a00 */
[----:B------:R-:W-:Y:S01]  /*1e50*/  UISETP.GE.U32.AND UP0, UPT, UR11, 0x3, UPT ;  /* 0x000000030b00788c */ /* 0x000fe2000bf06070 */
[----:B------:R-:W3:Y:S01]  /*1e60*/  LDCU UR9, c[0x0][0x390] ;  /* 0x00007200ff0977ac */ /* 0x000ee20008000800 */
[----:B------:R-:W4:Y:S01]  /*1e70*/  LDCU UR10, c[0x0][0x3a0] ;  /* 0x00007400ff0a77ac */ /* 0x000f220008000800 */
[----:B------:R-:W0:Y:S01]  /*1e80*/  LDCU.64 UR14, c[0x3][0x48] ;  /* 0x00c00900ff0e77ac */ /* 0x000e220008000a00 */
[----:B------:R-:W0:Y:S05]  /*1e90*/  LDCU.128 UR16, c[0x3][0x50] ;  /* 0x00c00a00ff1077ac */ /* 0x000e2a0008000c00 */
[----:B------:R-:W-:Y:S05]  /*1ea0*/  BRA.U !UP0, `(.L_x_45) ;  /* 0x0000000508b47547 */ /* 0x000fea000b800000 */
[----:B------:R-:W-:Y:S01]  /*1eb0*/  BSSY.RECONVERGENT B0, `(.L_x_45) ;  /* 0x000006c000007945 */ /* 0x000fe20003800200 */
.L_x_54:
[C---:B------:R-:W-:Y:S01]  /*1ec0*/  LOP3.LUT P4, RZ, R10.reuse, UR6, RZ, 0xfc, !PT ;  /* 0x000000060aff7c12 */ /* 0x040fe2000f88fcff */
[C---:B------:R-:W-:Y:S01]  /*1ed0*/  VIADD R16, R10.reuse, 0x1 ;  /* 0x000000010a107836 */ /* 0x040fe20000000000 */
[----:B------:R-:W-:Y:S01]  /*1ee0*/  BSSY.RECONVERGENT B1, `(.L_x_46) ;  /* 0x000001b000017945 */ /* 0x000fe20003800200 */
[C---:B------:R-:W-:Y:S02]  /*1ef0*/  VIADD R8, R10.reuse, 0x2 ;  /* 0x000000020a087836 */ /* 0x040fe40000000000 */
[----:B------:R-:W-:Y:S01]  /*1f00*/  VIADD R9, R10, 0x3 ;  /* 0x000000030a097836 */ /* 0x000fe20000000000 */
[----:B------:R-:W-:Y:S02]  /*1f10*/  LOP3.LUT P5, RZ, R16, UR6, RZ, 0xfc, !PT ;  /* 0x0000000610ff7c12 */ /* 0x000fe4000f8afcff */
[----:B------:R-:W-:-:S05]  /*1f20*/  LOP3.LUT P6, RZ, R8, UR6, RZ, 0xfc, !PT ;  /* 0x0000000608ff7c12 */ /* 0x000fca000f8cfcff */
[----:B0--34-:R-:W-:Y:S08]  /*1f30*/  @!P4 BRA `(.L_x_47) ;  /* 0x000000000054c947 */ /* 0x019ff00003800000 */
[----:B--2---:R-:W-:-:S05]  /*1f40*/  IMAD.IADD R12, R3, 0x1, R10 ;  /* 0x00000001030c7824 */ /* 0x004fca00078e020a */
[----:B---3--:R-:W-:-:S04]  /*1f50*/  ISETP.GE.AND P4, PT, R12, UR9, PT ;  /* 0x000000090c007c0c */ /* 0x008fc8000bf86270 */
[----:B------:R-:W-:-:S04]  /*1f60*/  ISETP.GT.AND P4, PT, R12, -0x1, !P4 ;  /* 0xffffffff0c00780c */ /* 0x000fc80006784270 */
[----:B------:R-:W-:-:S13]  /*1f70*/  PLOP3.LUT P4, PT, P4, P3, PT, 0x80, 0x8 ;  /* 0x000000000008781c */ /* 0x000fda0002787070 */
[----:B------:R-:W-:Y:S05]  /*1f80*/  @!P4 BRA `(.L_x_47) ;  /* 0x000000000040c947 */ /* 0x000fea0003800000 */
[----:B0-----:R-:W-:-:S04]  /*1f90*/  IMAD.IADD R17, R5, 0x1, R12 ;  /* 0x0000000105117824 */ /* 0x001fc800078e020c */
[----:B-1----:R-:W-:-:S05]  /*1fa0*/  IMAD.WIDE R12, R17, 0x3, R6 ;  /* 0x00000003110c7825 */ /* 0x002fca00078e0206 */
[----:B------:R-:W2:Y:S04]  /*1fb0*/  LDG.E.U8 R15, desc[UR12][R12.64+0x1] ;  /* 0x0000010c0c0f7981 */ /* 0x000ea8000c1e1100 */
[----:B------:R-:W3:Y:S04]  /*1fc0*/  LDG.E.U8 R14, desc[UR12][R12.64+0x2] ;  /* 0x0000020c0c0e7981 */ /* 0x000ee8000c1e1100 */
[----:B------:R-:W5:Y:S01]  /*1fd0*/  LDG.E.U8 R11, desc[UR12][R12.64] ;  /* 0x0000000c0c0b7981 */ /* 0x000f62000c1e1100 */
[----:B--2---:R-:W-:-:S04]  /*1fe0*/  ISETP.GE.AND P4, PT, R15, UR16, PT ;  /* 0x000000100f007c0c */ /* 0x004fc8000bf86270 */
[----:B---3--:R-:W-:-:S04]  /*1ff0*/  ISETP.GE.AND P4, PT, R14, UR14, P4 ;  /* 0x0000000e0e007c0c */ /* 0x008fc8000a786270 */
        /* <DEDUP_REMOVED lines=9> */
.L_x_47:
[----:B0--34-:R-:W-:Y:S05]  /*2090*/  BSYNC.RECONVERGENT B1 ;  /* 0x0000000000017941 */ /* 0x019fea0003800200 */
.L_x_46:
[----:B------:R-:W-:Y:S01]  /*20a0*/  BSSY.RECONVERGENT B1, `(.L_x_48) ;  /* 0x0000018000017945 */ /* 0x000fe20003800200 */
[----:B------:R-:W-:-:S03]  /*20b0*/  LOP3.LUT P4, RZ, R9, UR6, RZ, 0xfc, !PT ;  /* 0x0000000609ff7c12 */ /* 0x000fc6000f88fcff */
[----:B------:R-:W-:Y:S10]  /*20c0*/  @!P5 BRA `(.L_x_49) ;  /* 0x000000000054d947 */ /* 0x000ff40003800000 */
[----:B------:R-:W-:-:S05]  /*20d0*/  IMAD.IADD R16, R3, 0x1, R16 ;  /* 0x0000000103107824 */ /* 0x000fca00078e0210 */
[----:B------:R-:W-:-:S04]  /*20e0*/  ISETP.GE.AND P5, PT, R16, UR9, PT ;  /* 0x0000000910007c0c */ /* 0x000fc8000bfa6270 */
[----:B------:R-:W-:-:S04]  /*20f0*/  ISETP.GT.AND P5, PT, R16, -0x1, !P5 ;  /* 0xffffffff1000780c */ /* 0x000fc80006fa4270 */
[----:B------:R-:W-:-:S13]  /*2100*/  PLOP3.LUT P5, PT, P5, P3, PT, 0x80, 0x8 ;  /* 0x000000000008781c */ /* 0x000fda0002fa7070 */
[----:B------:R-:W-:Y:S05]  /*2110*/  @!P5 BRA `(.L_x_49) ;  /* 0x000000000040d947 */ /* 0x000fea0003800000 */
[----:B------:R-:W-:-:S04]  /*2120*/  IMAD.IADD R17, R5, 0x1, R16 ;  /* 0x0000000105117824 */ /* 0x000fc800078e0210 */
[----:B-12---:R-:W-:-:S05]  /*2130*/  IMAD.WIDE R12, R17, 0x3, R6 ;  /* 0x00000003110c7825 */ /* 0x006fca00078e0206 */
        /* <DEDUP_REMOVED lines=14> */
.L_x_49:
[----:B------:R-:W-:Y:S05]  /*2220*/  BSYNC.RECONVERGENT B1 ;  /* 0x0000000000017941 */ /* 0x000fea0003800200 */
.L_x_48:
        /* <DEDUP_REMOVED lines=8> */
[----:B-12---:R-:W-:-:S05]  /*22b0*/  IMAD.WIDE R12, R17, 0x3, R6 ;  /* 0x00000003110c7825 */ /* 0x006fca00078e0206 */
[----:B0-----:R-:W2:Y:S04]  /*22c0*/  LDG.E.U8 R14, desc[UR12][R12.64+0x1] ;  /* 0x0000010c0c0e7981 */ /* 0x001ea8000c1e1100 */
        /* <DEDUP_REMOVED lines=13> */
.L_x_51:
[----:B------:R-:W-:Y:S05]  /*23a0*/  BSYNC.RECONVERGENT B1 ;  /* 0x0000000000017941 */ /* 0x000fea0003800200 */
.L_x_50:
        /* <DEDUP_REMOVED lines=9> */
[----:B0--3--:R-:W2:Y:S04]  /*2440*/  LDG.E.U8 R14, desc[UR12][R12.64+0x1] ;  /* 0x0000010c0c0e7981 */ /* 0x009ea8000c1e1100 */
        /* <DEDUP_REMOVED lines=13> */
.L_x_53:
[----:B------:R-:W-:Y:S05]  /*2520*/  BSYNC.RECONVERGENT B1 ;  /* 0x0000000000017941 */ /* 0x000fea0003800200 */
.L_x_52:
[----:B------:R-:W-:Y:S02]  /*2530*/  IMAD.U32 R8, RZ, RZ, UR10 ;  /* 0x0000000aff087e24 */ /* 0x000fe4000f8e00ff */
[----:B------:R-:W-:-:S03]  /*2540*/  VIADD R10, R10, 0x4 ;  /* 0x000000040a0a7836 */ /* 0x000fc60000000000 */
[----:B------:R-:W-:-:S13]  /*2550*/  ISETP.NE.AND P4, PT, R9, R8, PT ;  /* 0x000000080900720c */ /* 0x000fda0003f85270 */
[----:B------:R-:W-:Y:S05]  /*2560*/  @P4 BRA `(.L_x_54) ;  /* 0xfffffff800544947 */ /* 0x000fea000383ffff */
[----:B------:R-:W-:Y:S05]  /*2570*/  BSYNC.RECONVERGENT B0 ;  /* 0x0000000000007941 */ /* 0x000fea0003800200 */
.L_x_45:
[----:B------:R-:W-:Y:S01]  /*2580*/  ISETP.NE.AND P3, PT, R8, UR6, PT ;  /* 0x0000000608007c0c */ /* 0x000fe2000bf65270 */
[----:B------:R-:W-:-:S07]  /*2590*/  UIADD3 UR7, UPT, UPT, UR6, 0x1, URZ ;  /* 0x0000000106077890 */ /* 0x000fce000fffe0ff */
[----:B------:R-:W-:-:S05]  /*25a0*/  UMOV UR6, UR7 ;  /* 0x0000000700067c82 */ /* 0x000fca0008000000 */
[----:B0--34-:R-:W-:Y:S05]  /*25b0*/  @!P3 EXIT ;  /* 0x000000000000b94d */ /* 0x019fea0003800000 */
[----:B------:R-:W-:Y:S05]  /*25c0*/  BRA `(.L_x_55) ;  /* 0xfffffff000a47947 */ /* 0x000fea000383ffff */
.L_x_38:
        /* <DEDUP_REMOVED lines=14> */
.L_x_73:
        /* <DEDUP_REMOVED lines=29> */
.L_x_58:
[----:B------:R-:W-:Y:S05]  /*2880*/  BSYNC.RECONVERGENT B0 ;  /* 0x0000000000007941 */ /* 0x000fea0003800200 */
.L_x_57:
        /* <DEDUP_REMOVED lines=38> */
.L_x_61:
[----:B------:R-:W-:Y:S05]  /*2af0*/  BSYNC.RECONVERGENT B0 ;  /* 0x0000000000007941 */ /* 0x000fea0003800200 */
.L_x_60:
        /* <DEDUP_REMOVED lines=24> */
.L_x_62:
[----:B------:R-:W-:Y:S05]  /*2c80*/  BSYNC.RECONVERGENT B0 ;  /* 0x0000000000007941 */ /* 0x000fea0003800200 */
.L_x_59:
        /* <DEDUP_REMOVED lines=8> */
.L_x_72:
        /* <DEDUP_REMOVED lines=29> */
.L_x_65:
[----:B0--34-:R-:W-:Y:S05]  /*2ee0*/  BSYNC.RECONVERGENT B1 ;  /* 0x0000000000017941 */ /* 0x019fea0003800200 */
.L_x_64:
        /* <DEDUP_REMOVED lines=24> */
.L_x_67:
[----:B------:R-:W-:Y:S05]  /*3070*/  BSYNC.RECONVERGENT B1 ;  /* 0x0000000000017941 */ /* 0x000fea0003800200 */
.L_x_66:
        /* <DEDUP_REMOVED lines=23> */
.L_x_69:
[----:B------:R-:W-:Y:S05]  /*31f0*/  BSYNC.RECONVERGENT B1 ;  /* 0x0000000000017941 */ /* 0x000fea0003800200 */
.L_x_68:
        /* <DEDUP_REMOVED lines=23> */
.L_x_71:
[----:B------:R-:W-:Y:S05]  /*3370*/  BSYNC.RECONVERGENT B1 ;  /* 0x0000000000017941 */ /* 0x000fea0003800200 */
.L_x_70:
[----:B------:R-:W-:Y:S02]  /*3380*/  IMAD.U32 R8, RZ, RZ, UR10 ;  /* 0x0000000aff087e24 */ /* 0x000fe4000f8e00ff */
[----:B------:R-:W-:-:S03]  /*3390*/  VIADD R10, R10, 0x4 ;  /* 0x000000040a0a7836 */ /* 0x000fc60000000000 */
[----:B------:R-:W-:-:S13]  /*33a0*/  ISETP.NE.AND P4, PT, R9, R8, PT ;  /* 0x000000080900720c */ /* 0x000fda0003f85270 */
[----:B------:R-:W-:Y:S05]  /*33b0*/  @P4 BRA `(.L_x_72) ;  /* 0xfffffff800544947 */ /* 0x000fea000383ffff */
[----:B------:R-:W-:Y:S05]  /*33c0*/  BSYNC.RECONVERGENT B0 ;  /* 0x0000000000007941 */ /* 0x000fea0003800200 */
.L_x_63:
[----:B------:R-:W-:Y:S01]  /*33d0*/  ISETP.NE.AND P3, PT, R8, UR6, PT ;  /* 0x0000000608007c0c */ /* 0x000fe2000bf65270 */
[----:B------:R-:W-:-:S07]  /*33e0*/  UIADD3 UR7, UPT, UPT, UR6, 0x1, URZ ;  /* 0x0000000106077890 */ /* 0x000fce000fffe0ff */
[----:B------:R-:W-:-:S05]  /*33f0*/  UMOV UR6, UR7 ;  /* 0x0000000700067c82 */ /* 0x000fca0008000000 */
[----:B0--34-:R-:W-:Y:S05]  /*3400*/  @!P3 EXIT ;  /* 0x000000000000b94d */ /* 0x019fea0003800000 */
[----:B------:R-:W-:Y:S05]  /*3410*/  BRA `(.L_x_73) ;  /* 0xfffffff000a47947 */ /* 0x000fea000383ffff */
.L_x_56:
[----:B------:R-:W2:Y:S01]  /*3420*/  LDCU.64 UR8, c[0x0][0x388] ;  /* 0x00007100ff0877ac */ /* 0x000ea20008000a00 */
[C---:B------:R-:W-:Y:S02]  /*3430*/  VIADD R2, R3.reuse, -UR6 ;  /* 0x8000000603027c36 */ /* 0x040fe40008000000 */
[C---:B-1----:R-:W-:Y:S01]  /*3440*/  VIADD R4, R3.reuse, UR5 ;  /* 0x0000000503047c36 */ /* 0x042fe20008000000 */
[----:B------:R-:W-:Y:S01]  /*3450*/  UIADD3 UR10, UPT, UPT, -UR6, 0x3, URZ ;  /* 0x00000003060a7890 */ /* 0x000fe2000fffe1ff */
[C---:B------:R-:W-:Y:S01]  /*3460*/  VIADD R5, R2.reuse, 0x2 ;  /* 0x0000000202057836 */ /* 0x040fe20000000000 */
[----:B------:R-:W-:Y:S01]  /*3470*/  ISETP.GE.AND P2, PT, R2, UR20, PT ;  /* 0x0000001402007c0c */ /* 0x000fe2000bf46270 */
[C---:B------:R-:W-:Y:S01]  /*3480*/  VIADD R6, R3.reuse, 0x3 ;  /* 0x0000000303067836 */ /* 0x040fe20000000000 */
[----:B------:R-:W-:Y:S01]  /*3490*/  ISETP.GE.AND P1, PT, R4, UR20, PT ;  /* 0x0000001404007c0c */ /* 0x000fe2000bf26270 */
[----:B------:R-:W-:Y:S01]  /*34a0*/  VIADD R15, R3, 0x1 ;  /* 0x00000001030f7836 */ /* 0x000fe20000000000 */
[----:B------:R-:W-:Y:S01]  /*34b0*/  ISETP.GE.AND P0, PT, R5, UR20, PT ;  /* 0x0000001405007c0c */ /* 0x000fe2000bf06270 */
[----:B------:R-:W-:Y:S01]  /*34c0*/  UMOV UR6, UR4 ;  /* 0x0000000400067c82 */ /* 0x000fe20008000000 */
[----:B------:R-:W-:-:S02]  /*34d0*/  ISETP.GT.AND P2, PT, R2, -0x1, !P2 ;  /* 0xffffffff0200780c */ /* 0x000fc40005744270 */
[----:B------:R-:W-:Y:S02]  /*34e0*/  ISETP.GT.AND P1, PT, R4, -0x1, !P1 ;  /* 0xffffffff0400780c */ /* 0x000fe40004f24270 */
[----:B------:R-:W-:Y:S01]  /*34f0*/  ISETP.GT.AND P0, PT, R5, -0x1, !P0 ;  /* 0xffffffff0500780c */ /* 0x000fe20004704270 */
[----:B--2---:R-:W-:Y:S01]  /*3500*/  UIADD3 UR8, UP0, UPT, UR8, 0x2, URZ ;  /* 0x0000000208087890 */ /* 0x004fe2000ff1e0ff */
[----:B------:R-:W-:-:S03]  /*3510*/  P2R R16, PR, RZ, 0x4 ;  /* 0x00000004ff107803 */ /* 0x000fc60000000000 */
[----:B------:R-:W-:-:S12]  /*3520*/  UIADD3.X UR9, UPT, UPT, URZ, UR9, URZ, UP0, !UPT ;  /* 0x00000009ff097290 */ /* 0x000fd800087fe4ff */
.L_x_79:
[----:B-1----:R-:W1:Y:S01]  /*3530*/  LDCU.64 UR14, c[0x0][0x390] ;  /* 0x00007200ff0e77ac */ /* 0x002e620008000a00 */
[----:B0---4-:R-:W2:Y:S01]  /*3540*/  LDC.64 R8, c[0x0][0x388] ;  /* 0x0000e200ff087b82 */ /* 0x011ea20000000a00 */
[----:B------:R-:W-:Y:S01]  /*3550*/  VIADD R4, R0, UR6 ;  /* 0x0000000600047c36 */ /* 0x000fe20008000000 */
[----:B------:R-:W-:Y:S01]  /*3560*/  ISETP.NE.AND P4, PT, R16, RZ, PT ;  /* 0x000000ff1000720c */ /* 0x000fe20003f85270 */
[----:B------:R-:W-:Y:S01]  /*3570*/  ULOP3.LUT UP0, URZ, UR6, UR4, URZ, 0xfc, !UPT ;  /* 0x0000000406ff7292 */ /* 0x000fe2000f80fcff */
[----:B------:R-:W0:Y:S05]  /*3580*/  LDCU UR7, c[0x0][0x3a0] ;  /* 0x00007400ff0777ac */ /* 0x000e2a0008000800 */
[----:B------:R-:W-:-:S02]  /*3590*/  PLOP3.LUT P3, PT, PT, PT, UP0, 0x80, 0x8 ;  /* 0x000000000008781c */ /* 0x000fc40003f6f008 */
[C---:B-1----:R-:W-:Y:S01]  /*35a0*/  ISETP.GE.AND P2, PT, R4.reuse, UR15, PT ;  /* 0x0000000f04007c0c */ /* 0x042fe2000bf46270 */
[----:B------:R-:W-:-:S03]  /*35b0*/  IMAD R12, R4, UR14, RZ ;  /* 0x0000000e040c7c24 */ /* 0x000fc6000f8e02ff */
[----:B------:R-:W-:Y:S01]  /*35c0*/  ISETP.GT.AND P2, PT, R4, -0x1, !P2 ;  /* 0xffffffff0400780c */ /* 0x000fe20005744270 */
[----:B------:R-:W-:Y:S02]  /*35d0*/  IMAD.IADD R5, R2, 0x1, R12 ;  /* 0x0000000102057824 */ /* 0x000fe400078e020c */
[----:B0-----:R-:W-:Y:S01]  /*35e0*/  IMAD.U32 R17, RZ, RZ, UR7 ;  /* 0x00000007ff117e24 */ /* 0x001fe2000f8e00ff */
[----:B------:R-:W-:Y:S01]  /*35f0*/  PLOP3.LUT P3, PT, P2, P4, P3, 0x80, 0x0 ;  /* 0x000000000000781c */ /* 0x000fe20001769030 */
[----:B--2---:R-:W-:Y:S01]  /*3600*/  IMAD.WIDE R4, R5, 0x3, R8 ;  /* 0x0000000305047825 */ /* 0x004fe200078e0208 */
[----:B------:R-:W-:-:S11]  /*3610*/  UMOV UR7, UR5 ;  /* 0x0000000500077c82 */ /* 0x000fd60008000000 */
[----:B------:R0:W-:Y:S04]  /*3620*/  @P3 STG.E.U8 desc[UR12][R4.64], RZ ;  /* 0x000000ff04003986 */ /* 0x0001e8000c10110c */
[----:B------:R0:W-:Y:S04]  /*3630*/  @P3 STG.E.U8 desc[UR12][R4.64+0x1], RZ ;  /* 0x000001ff04003986 */ /* 0x0001e8000c10110c */
[----:B------:R0:W-:Y:S01]  /*3640*/  @P3 STG.E.U8 desc[UR12][R4.64+0x2], RZ ;  /* 0x000002ff04003986 */ /* 0x0001e2000c10110c */
[----:B------:R-:W-:-:S13]  /*3650*/  LOP3.LUT P3, RZ, R17, 0x1, RZ, 0xc0, !PT ;  /* 0x0000000111ff7812 */ /* 0x000fda000786c0ff */
[----:B0-----:R-:W-:Y:S05]  /*3660*/  @!P3 BRA `(.L_x_74) ;  /* 0x000000000054b947 */ /* 0x001fea0003800000 */
[----:B------:R-:W-:Y:S01]  /*3670*/  ULOP3.LUT UP0, URZ, UR5, UR6, URZ, 0xfc, !UPT ;  /* 0x0000000605ff7292 */ /* 0x000fe2000f80fcff */
[----:B------:R-:W-:Y:S01]  /*3680*/  BSSY.RECONVERGENT B0, `(.L_x_75) ;  /* 0x000000f000007945 */ /* 0x000fe20003800200 */
[----:B------:R-:W-:-:S04]  /*3690*/  PLOP3.LUT P4, PT, P0, P2, PT, 0x80, 0x8 ;  /* 0x000000000008781c */ /* 0x000fc80000785070 */
[----:B------:R-:W-:-:S04]  /*36a0*/  PLOP3.LUT P3, PT, PT, PT, UP0, 0x80, 0x8 ;  /* 0x000000000008781c */ /* 0x000fc80003f6f008 */
[----:B------:R-:W-:-:S13]  /*36b0*/  PLOP3.LUT P3, PT, P2, P1, P3, 0x80, 0x0 ;  /* 0x000000000000781c */ /* 0x000fda0001763030 */
[----:B------:R-:W-:Y:S05]  /*36c0*/  @!P3 BRA `(.L_x_76) ;  /* 0x000000000028b947 */ /* 0x000fea0003800000 */
[----:B------:R-:W-:Y:S02]  /*36d0*/  IADD3 R11, P3, P5, R12, R3, -R17 ;  /* 0x000000030c0b7210 */ /* 0x000fe40007d7e811 */
[----:B------:R-:W-:Y:S02]  /*36e0*/  SHF.R.S32.HI R7, RZ, 0x1f, R12 ;  /* 0x0000001fff077819 */ /* 0x000fe4000001140c */
[----:B------:R-:W-:Y:S01]  /*36f0*/  SHF.R.S32.HI R10, RZ, 0x1f, R3 ;  /* 0x0000001fff0a7819 */ /* 0x000fe20000011403 */
[----:B------:R-:W-:-:S03]  /*3700*/  IMAD.WIDE.U32 R8, R11, 0x3, R8 ;  /* 0x000000030b087825 */ /* 0x000fc600078e0008 */
[----:B------:R-:W-:-:S05]  /*3710*/  IADD3.X R7, PT, PT, R7, -0x1, R10, P3, P5 ;  /* 0xffffffff07077810 */ /* 0x000fca0001fea40a */
[----:B------:R-:W-:-:S04]  /*3720*/  IMAD R7, R7, 0x3, RZ ;  /* 0x0000000307077824 */ /* 0x000fc800078e02ff */
[----:B------:R-:W-:-:S05]  /*3730*/  IMAD.IADD R9, R9, 0x1, R7 ;  /* 0x0000000109097824 */ /* 0x000fca00078e0207 */
[----:B------:R0:W-:Y:S04]  /*3740*/  STG.E.U8 desc[UR12][R8.64+0x3], RZ ;  /* 0x000003ff08007986 */ /* 0x0001e8000c10110c */
[----:B------:R0:W-:Y:S04]  /*3750*/  STG.E.U8 desc[UR12][R8.64+0x4], RZ ;  /* 0x000004ff08007986 */ /* 0x0001e8000c10110c */
[----:B------:R0:W-:Y:S02]  /*3760*/  STG.E.U8 desc[UR12][R8.64+0x5], RZ ;  /* 0x000005ff08007986 */ /* 0x0001e4000c10110c */
.L_x_76:
[----:B------:R-:W-:Y:S05]  /*3770*/  BSYNC.RECONVERGENT B0 ;  /* 0x0000000000007941 */ /* 0x000fea0003800200 */
.L_x_75:
[----:B------:R1:W-:Y:S01]  /*3780*/  @P4 STG.E.U8 desc[UR12][R4.64+0x6], RZ ;  /* 0x000006ff04004986 */ /* 0x0003e2000c10110c */
[----:B------:R-:W-:-:S03]  /*3790*/  UMOV UR7, UR10 ;  /* 0x0000000a00077c82 */ /* 0x000fc60008000000 */
[----:B------:R1:W-:Y:S04]  /*37a0*/  @P4 STG.E.U8 desc[UR12][R4.64+0x7], RZ ;  /* 0x000007ff04004986 */ /* 0x0003e8000c10110c */
[----:B------:R1:W-:Y:S02]  /*37b0*/  @P4 STG.E.U8 desc[UR12][R4.64+0x8], RZ ;  /* 0x000008ff04004986 */ /* 0x0003e4000c10110c */
.L_x_74:
[----:B------:R-:W-:-:S09]  /*37c0*/  UISETP.GE.U32.AND UP0, UPT, UR11, 0x3, UPT ;  /* 0x000000030b00788c */ /* 0x000fd2000bf06070 */
[----:B------:R-:W-:Y:S05]  /*37d0*/  BRA.U !UP0, `(.L_x_77) ;  /* 0x0000000108f87547 */ /* 0x000fea000b800000 */
[----:B------:R-:W2:Y:S01]  /*37e0*/  LDC R7, c[0x0][0x3a0] ;  /* 0x0000e800ff077b82 */ /* 0x000ea20000000800 */
[C---:B------:R-:W-:Y:S01]  /*37f0*/  IADD3 R13, PT, PT, R12.reuse, UR7, R6 ;  /* 0x000000070c0d7c10 */ /* 0x040fe2000fffe006 */
[----:B------:R-:W-:Y:S01]  /*3800*/  VIADD R14, R15, UR7 ;  /* 0x000000070f0e7c36 */ /* 0x000fe20008000000 */
[----:B------:R-:W-:Y:S01]  /*3810*/  IADD3 R12, PT, PT, R12, UR7, R3 ;  /* 0x000000070c0c7c10 */ /* 0x000fe2000fffe003 */
[----:B------:R-:W3:Y:S01]  /*3820*/  LDCU UR16, c[0x0][0x390] ;  /* 0x00007200ff1077ac */ /* 0x000ee20008000800 */
[----:B------:R-:W-:-:S12]  /*3830*/  UIADD3 UR14, UPT, UPT, UR7, 0x1, URZ ;  /* 0x00000001070e7890 */ /* 0x000fd8000fffe0ff */
.L_x_78:
[----:B------:R-:W-:Y:S01]  /*3840*/  UIADD3 UR15, UPT, UPT, UR14, -0x1, URZ ;  /* 0xffffffff0e0f7890 */ /* 0x000fe2000fffe0ff */
[C---:B-1--4-:R-:W-:Y:S02]  /*3850*/  VIADD R4, R14.reuse, 0xffffffff ;  /* 0xffffffff0e047836 */ /* 0x052fe40000000000 */
[----:B0-----:R-:W-:Y:S01]  /*3860*/  VIADD R8, R14, 0x1 ;  /* 0x000000010e087836 */ /* 0x001fe20000000000 */
[----:B------:R-:W-:Y:S02]  /*3870*/  ULOP3.LUT UP0, URZ, UR15, UR6, URZ, 0xfc, !UPT ;  /* 0x000000060fff7292 */ /* 0x000fe4000f80fcff */
[----:B---3--:R-:W-:Y:S01]  /*3880*/  ISETP.GE.AND P3, PT, R4, UR16, PT ;  /* 0x0000001004007c0c */ /* 0x008fe2000bf66270 */
[----:B------:R-:W-:-:S03]  /*3890*/  UIADD3 UR15, UPT, UPT, UR14, 0x1, URZ ;  /* 0x000000010e0f7890 */ /* 0x000fc6000fffe0ff */
[----:B------:R-:W-:Y:S01]  /*38a0*/  ISETP.GT.AND P3, PT, R4, -0x1, !P3 ;  /* 0xffffffff0400780c */ /* 0x000fe20005f64270 */
[----:B------:R-:W-:Y:S01]  /*38b0*/  ULOP3.LUT UP1, URZ, UR15, UR6, URZ, 0xfc, !UPT ;  /* 0x000000060fff7292 */ /* 0x000fe2000f82fcff */
[----:B------:R-:W-:Y:S01]  /*38c0*/  PLOP3.LUT P4, PT, PT, PT, UP0, 0x80, 0x8 ;  /* 0x000000000008781c */ /* 0x000fe20003f8f008 */
[----:B------:R-:W-:Y:S02]  /*38d0*/  ULOP3.LUT UP0, URZ, UR14, UR6, URZ, 0xfc, !UPT ;  /* 0x000000060eff7292 */ /* 0x000fe4000f80fcff */
[----:B------:R-:W-:Y:S01]  /*38e0*/  UIADD3 UR15, UPT, UPT, UR14, 0x2, URZ ;  /* 0x000000020e0f7890 */ /* 0x000fe2000fffe0ff */
[----:B------:R-:W-:Y:S01]  /*38f0*/  PLOP3.LUT P4, PT, P2, P3, P4, 0x7f, 0x0 ;  /* 0x000000000000781c */ /* 0x000fe20001786f47 */
[----:B------:R-:W-:Y:S01]  /*3900*/  UIADD3 UR14, UPT, UPT, UR14, 0x4, URZ ;  /* 0x000000040e0e7890 */ /* 0x000fe2000fffe0ff */
[C---:B------:R-:W-:Y:S02]  /*3910*/  ISETP.GE.AND P3, PT, R14.reuse, UR16, PT ;  /* 0x000000100e007c0c */ /* 0x040fe4000bf66270 */
[----:B------:R-:W-:Y:S01]  /*3920*/  PLOP3.LUT P5, PT, PT, PT, UP0, 0x80, 0x8 ;  /* 0x000000000008781c */ /* 0x000fe20003faf008 */
[----:B------:R-:W-:Y:S01]  /*3930*/  ULOP3.LUT UP0, URZ, UR15, UR6, URZ, 0xfc, !UPT ;  /* 0x000000060fff7292 */ /* 0x000fe2000f80fcff */
[----:B------:R-:W-:-:S04]  /*3940*/  ISETP.GT.AND P3, PT, R14, -0x1, !P3 ;  /* 0xffffffff0e00780c */ /* 0x000fc80005f64270 */
[----:B------:R-:W-:Y:S02]  /*3950*/  PLOP3.LUT P3, PT, P2, P3, P5, 0x7f, 0x0 ;  /* 0x000000000000781c */ /* 0x000fe40001766f57 */
[----:B------:R-:W-:Y:S01]  /*3960*/  PLOP3.LUT P5, PT, PT, PT, UP1, 0x80, 0x8 ;  /* 0x000000000008781c */ /* 0x000fe20003faf018 */
[----:B------:R-:W0:Y:S01]  /*3970*/  @!P4 LDC.64 R4, c[0x0][0x388] ;  /* 0x0000e200ff04cb82 */ /* 0x000e220000000a00 */
[----:B------:R-:W-:-:S09]  /*3980*/  PLOP3.LUT P6, PT, PT, PT, UP0, 0x80, 0x8 ;  /* 0x000000000008781c */ /* 0x000fd20003fcf008 */
[C---:B------:R-:W-:Y:S02]  /*3990*/  @!P3 VIADD R17, R12.reuse, 0x1 ;  /* 0x000000010c11b836 */ /* 0x040fe40000000000 */
[----:B0-----:R-:W-:-:S05]  /*39a0*/  @!P4 IMAD.WIDE R4, R12, 0x3, R4 ;  /* 0x000000030c04c825 */ /* 0x001fca00078e0204 */
[----:B------:R-:W-:Y:S04]  /*39b0*/  @!P4 STG.E.U8 desc[UR12][R4.64], RZ ;  /* 0x000000ff0400c986 */ /* 0x000fe8000c10110c */
[----:B------:R-:W-:Y:S04]  /*39c0*/  @!P4 STG.E.U8 desc[UR12][R4.64+0x1], RZ ;  /* 0x000001ff0400c986 */ /* 0x000fe8000c10110c */
[----:B------:R0:W-:Y:S01]  /*39d0*/  @!P4 STG.E.U8 desc[UR12][R4.64+0x2], RZ ;  /* 0x000002ff0400c986 */ /* 0x0001e2000c10110c */
[----:B------:R-:W-:-:S04]  /*39e0*/  ISETP.GE.AND P4, PT, R8, UR16, PT ;  /* 0x0000001008007c0c */ /* 0x000fc8000bf86270 */
[----:B------:R-:W-:Y:S01]  /*39f0*/  ISETP.GT.AND P4, PT, R8, -0x1, !P4 ;  /* 0xffffffff0800780c */ /* 0x000fe20006784270 */
[C---:B------:R-:W-:Y:S02]  /*3a00*/  VIADD R8, R14.reuse, 0x2 ;  /* 0x000000020e087836 */ /* 0x040fe40000000000 */
[----:B------:R-:W-:Y:S01]  /*3a10*/  VIADD R14, R14, 0x4 ;  /* 0x000000040e0e7836 */ /* 0x000fe20000000000 */
[----:B------:R-:W-:Y:S01]  /*3a20*/  PLOP3.LUT P4, PT, P2, P4, P5, 0x7f, 0x0 ;  /* 0x000000000000781c */ /* 0x000fe20001788f57 */
[----:B0-----:R-:W-:Y:S01]  /*3a30*/  IMAD.U32 R4, RZ, RZ, UR8 ;  /* 0x00000008ff047e24 */ /* 0x001fe2000f8e00ff */
[----:B------:R-:W-:Y:S01]  /*3a40*/  ISETP.GE.AND P5, PT, R8, UR16, PT ;  /* 0x0000001008007c0c */ /* 0x000fe2000bfa6270 */
[----:B------:R-:W-:-:S03]  /*3a50*/  IMAD.U32 R5, RZ, RZ, UR9 ;  /* 0x00000009ff057e24 */ /* 0x000fc6000f8e00ff */
[----:B------:R-:W-:Y:S02]  /*3a60*/  ISETP.GT.AND P5, PT, R8, -0x1, !P5 ;  /* 0xffffffff0800780c */ /* 0x000fe40006fa4270 */
[----:B------:R-:W0:Y:S02]  /*3a70*/  @!P3 LDC.64 R8, c[0x0][0x388] ;  /* 0x0000e200ff08bb82 */ /* 0x000e240000000a00 */
[----:B------:R-:W-:-:S03]  /*3a80*/  PLOP3.LUT P5, PT, P2, P5, P6, 0x7f, 0x0 ;  /* 0x000000000000781c */ /* 0x000fc600017aaf67 */
[C---:B------:R-:W-:Y:S02]  /*3a90*/  @!P4 VIADD R19, R12.reuse, 0x2 ;  /* 0x000000020c13c836 */ /* 0x040fe40000000000 */
[----:B------:R-:W-:Y:S01]  /*3aa0*/  VIADD R12, R12, 0x4 ;  /* 0x000000040c0c7836 */ /* 0x000fe20000000000 */
[----:B------:R-:W1:Y:S07]  /*3ab0*/  @!P4 LDC.64 R10, c[0x0][0x388] ;  /* 0x0000e200ff0acb82 */ /* 0x000e6e0000000a00 */
[----:B------:R-:W-:-:S04]  /*3ac0*/  @!P5 IMAD.WIDE R4, R13, 0x3, R4 ;  /* 0x000000030d04d825 */ /* 0x000fc800078e0204 */
[----:B------:R-:W-:Y:S02]  /*3ad0*/  VIADD R13, R13, 0x4 ;  /* 0x000000040d0d7836 */ /* 0x000fe40000000000 */
[----:B0-----:R-:W-:-:S04]  /*3ae0*/  @!P3 IMAD.WIDE R8, R17, 0x3, R8 ;  /* 0x000000031108b825 */ /* 0x001fc800078e0208 */
[----:B--2---:R-:W-:Y:S01]  /*3af0*/  IMAD.MOV.U32 R17, RZ, RZ, R7 ;  /* 0x000000ffff117224 */ /* 0x004fe200078e0007 */
[----:B------:R4:W-:Y:S01]  /*3b00*/  @!P3 STG.E.U8 desc[UR12][R8.64], RZ ;  /* 0x000000ff0800b986 */ /* 0x0009e2000c10110c */
[----:B-1----:R-:W-:-:S03]  /*3b10*/  @!P4 IMAD.WIDE R10, R19, 0x3, R10 ;  /* 0x00000003130ac825 */ /* 0x002fc600078e020a */
[----:B------:R4:W-:Y:S04]  /*3b20*/  @!P3 STG.E.U8 desc[UR12][R8.64+0x1], RZ ;  /* 0x000001ff0800b986 */ /* 0x0009e8000c10110c */
[----:B------:R4:W-:Y:S01]  /*3b30*/  @!P3 STG.E.U8 desc[UR12][R8.64+0x2], RZ ;  /* 0x000002ff0800b986 */ /* 0x0009e2000c10110c */
[----:B------:R-:W-:-:S03]  /*3b40*/  ISETP.NE.AND P3, PT, R17, UR15, PT ;  /* 0x0000000f11007c0c */ /* 0x000fc6000bf65270 */
[----:B------:R4:W-:Y:S04]  /*3b50*/  @!P4 STG.E.U8 desc[UR12][R10.64], RZ ;  /* 0x000000ff0a00c986 */ /* 0x0009e8000c10110c */
[----:B------:R4:W-:Y:S04]  /*3b60*/  @!P4 STG.E.U8 desc[UR12][R10.64+0x1], RZ ;  /* 0x000001ff0a00c986 */ /* 0x0009e8000c10110c */
[----:B------:R4:W-:Y:S04]  /*3b70*/  @!P4 STG.E.U8 desc[UR12][R10.64+0x2], RZ ;  /* 0x000002ff0a00c986 */ /* 0x0009e8000c10110c */
[----:B------:R4:W-:Y:S04]  /*3b80*/  @!P5 STG.E.U8 desc[UR12][R4.64+-0x2], RZ ;  /* 0xfffffeff0400d986 */ /* 0x0009e8000c10110c */
[----:B------:R4:W-:Y:S04]  /*3b90*/  @!P5 STG.E.U8 desc[UR12][R4.64+-0x1], RZ ;  /* 0xffffffff0400d986 */ /* 0x0009e8000c10110c */
[----:B------:R4:W-:Y:S01]  /*3ba0*/  @!P5 STG.E.U8 desc[UR12][R4.64], RZ ;  /* 0x000000ff0400d986 */ /* 0x0009e2000c10110c */
[----:B------:R-:W-:Y:S05]  /*3bb0*/  @P3 BRA `(.L_x_78) ;  /* 0xfffffffc00203947 */ /* 0x000fea000383ffff */
.L_x_77:
[----:B------:R-:W-:-:S13]  /*3bc0*/  ISETP.NE.AND P2, PT, R17, UR6, PT ;  /* 0x0000000611007c0c */ /* 0x000fda000bf45270 */
[----:B------:R-:W-:Y:S05]  /*3bd0*/  @!P2 EXIT ;  /* 0x000000000000a94d */ /* 0x000fea0003800000 */
[----:B------:R-:W-:Y:S01]  /*3be0*/  UIADD3 UR6, UPT, UPT, UR6, 0x1, URZ ;  /* 0x0000000106067890 */ /* 0x000fe2000fffe0ff */
[----:B------:R-:W-:Y:S11]  /*3bf0*/  BRA `(.L_x_79) ;  /* 0xfffffff8004c7947 */ /* 0x000ff6000383ffff */
.L_x_80:
        /* <DEDUP_REMOVED lines=16> */
.L_x_97:


//--------------------- .text._Z23ClassifyAndFilterColorsP5PixeliiPiS1_S1_S0_S0_S0_ --------------------------
	.section	.text._Z23ClassifyAndFilterColorsP5PixeliiPiS1_S1_S0_S0_S0_,"ax",@progbits
	.align	128
        .global         _Z23ClassifyAndFilterColorsP5PixeliiPiS1_S1_S0_S0_S0_
        .type           _Z23ClassifyAndFilterColorsP5PixeliiPiS1_S1_S0_S0_S0_,@function
        .size           _Z23ClassifyAndFilterColorsP5PixeliiPiS1_S1_S0_S0_S0_,(.L_x_98 - _Z23ClassifyAndFilterColorsP5PixeliiPiS1_S1_S0_S0_S0_)
        .other          _Z23ClassifyAndFilterColorsP5PixeliiPiS1_S1_S0_S0_S0_,@"STO_CUDA_ENTRY STV_DEFAULT"
_Z23ClassifyAndFilterColorsP5PixeliiPiS1_S1_S0_S0_S0_:
.text._Z23ClassifyAndFilterColorsP5PixeliiPiS1_S1_S0_S0_S0_:
[----:B------:R-:W-:Y:S01]  /*0000*/  LDC R1, c[0x0][0x37c] ;  /* 0x0000df00ff017b82 */ /* 0x000fe20000000800 */
[----:B------:R-:W0:Y:S07]  /*0010*/  S2R R2, SR_TID.Y ;  /* 0x0000000000027919 */ /* 0x000e2e0000002200 */
[----:B------:R-:W1:Y:S01]  /*0020*/  LDC R0, c[0x0][0x360] ;  /* 0x0000d800ff007b82 */ /* 0x000e620000000800 */
[----:B------:R-:W2:Y:S01]  /*0030*/  LDCU.64 UR6, c[0x0][0x388] ;  /* 0x00007100ff0677ac */ /* 0x000ea20008000a00 */
[----:B------:R-:W1:Y:S06]  /*0040*/  S2R R5, SR_TID.X ;  /* 0x0000000000057919 */ /* 0x000e6c0000002100 */
[----:B------:R-:W0:Y:S08]  /*0050*/  S2UR UR5, SR_CTAID.Y ;  /* 0x00000000000579c3 */ /* 0x000e300000002600 */
[----:B------:R-:W0:Y:S08]  /*0060*/  LDC R3, c[0x0][0x364] ;  /* 0x0000d900ff037b82 */ /* 0x000e300000000800 */
[----:B------:R-:W1:Y:S01]  /*0070*/  S2UR UR4, SR_CTAID.X ;  /* 0x00000000000479c3 */ /* 0x000e620000002500 */
[----:B0-----:R-:W-:-:S05]  /*0080*/  IMAD R3, R3, UR5, R2 ;  /* 0x0000000503037c24 */ /* 0x001fca000f8e0202 */
[----:B--2---:R-:W-:Y:S01]  /*0090*/  ISETP.GE.AND P0, PT, R3, UR7, PT ;  /* 0x0000000703007c0c */ /* 0x004fe2000bf06270 */
[----:B-1----:R-:W-:-:S05]  /*00a0*/  IMAD R0, R0, UR4, R5 ;  /* 0x0000000400007c24 */ /* 0x002fca000f8e0205 */
[----:B------:R-:W-:-:S13]  /*00b0*/  ISETP.GE.OR P0, PT, R0, UR6, P0 ;  /* 0x0000000600007c0c */ /* 0x000fda0008706670 */
[----:B------:R-:W-:Y:S05]  /*00c0*/  @P0 EXIT ;  /* 0x000000000000094d */ /* 0x000fea0003800000 */
[----:B------:R-:W0:Y:S01]  /*00d0*/  LDC.64 R4, c[0x0][0x380] ;  /* 0x0000e000ff047b82 */ /* 0x000e220000000a00 */
[----:B------:R-:W1:Y:S01]  /*00e0*/  LDCU.64 UR4, c[0x0][0x358] ;  /* 0x00006b00ff0477ac */ /* 0x000e620008000a00 */
[----:B------:R-:W-:Y:S01]  /*00f0*/  IMAD R11, R3, UR6, R0 ;  /* 0x00000006030b7c24 */ /* 0x000fe2000f8e0200 */
[----:B------:R-:W2:Y:S05]  /*0100*/  LDCU.128 UR8, c[0x3][URZ] ;  /* 0x00c00000ff0877ac */ /* 0x000eaa0008000c00 */
[----:B------:R-:W3:Y:S01]  /*0110*/  LDC.64 R6, c[0x0][0x3b0] ;  /* 0x0000ec00ff067b82 */ /* 0x000ee20000000a00 */
[----:B------:R-:W4:Y:S01]  /*0120*/  LDCU.64 UR12, c[0x3][0x20] ;  /* 0x00c00400ff0c77ac */ /* 0x000f220008000a00 */
[----:B------:R-:W5:Y:S06]  /*0130*/  LDCU.128 UR16, c[0x3][0x30] ;  /* 0x00c00600ff1077ac */ /* 0x000f6c0008000c00 */
[----:B------:R-:W2:Y:S01]  /*0140*/  LDC.64 R8, c[0x0][0x3b8] ;  /* 0x0000ee00ff087b82 */ /* 0x000ea20000000a00 */
[----:B------:R-:W5:Y:S01]  /*0150*/  LDCU UR6, c[0x3][0x10] ;  /* 0x00c00200ff0677ac */ /* 0x000f620008000800 */
[----:B------:R-:W5:Y:S01]  /*0160*/  LDCU.64 UR14, c[0x3][0x18] ;  /* 0x00c00300ff0e77ac */ /* 0x000f620008000a00 */
[----:B0-----:R-:W-:Y:S01]  /*0170*/  IMAD.WIDE R4, R11, 0x3, R4 ;  /* 0x000000030b047825 */ /* 0x001fe200078e0204 */
[----:B------:R-:W0:Y:S04]  /*0180*/  LDCU UR7, c[0x3][0x28] ;  /* 0x00c00500ff0777ac */ /* 0x000e280008000800 */
[----:B-1----:R-:W4:Y:S01]  /*0190*/  LDG.E.U8 R0, desc[UR4][R4.64+0x1] ;  /* 0x0000010404007981 */ /* 0x002f22000c1e1100 */
[----:B------:R-:W1:Y:S03]  /*01a0*/  LDCU UR20, c[0x3][0x40] ;  /* 0x00c00800ff1477ac */ /* 0x000e660008000800 */
[----:B------:R-:W5:Y:S04]  /*01b0*/  LDG.E.U8 R2, desc[UR4][R4.64+0x2] ;  /* 0x0000020404027981 */ /* 0x000f68000c1e1100 */
[----:B------:R0:W5:Y:S01]  /*01c0*/  LDG.E.U8 R3, desc[UR4][R4.64] ;  /* 0x0000000404037981 */ /* 0x000162000c1e1100 */
[----:B------:R-:W-:-:S02]  /*01d0*/  IMAD.MOV.U32 R10, RZ, RZ, 0xff ;  /* 0x000000ffff0a7424 */ /* 0x000fc400078e00ff */
[----:B---3--:R-:W-:-:S04]  /*01e0*/  IMAD.WIDE R6, R11, 0x3, R6 ;  /* 0x000000030b067825 */ /* 0x008fc800078e0206 */
[C---:B--2---:R-:W-:Y:S01]  /*01f0*/  IMAD.WIDE R8, R11.reuse, 0x3, R8 ;  /* 0x000000030b087825 */ /* 0x044fe200078e0208 */
[----:B0-----:R-:W0:Y:S03]  /*0200*/  LDC.64 R4, c[0x0][0x3a8] ;  /* 0x0000ea00ff047b82 */ /* 0x001e260000000a00 */
[----:B0-----:R-:W-:-:S05]  /*0210*/  IMAD.WIDE R4, R11, 0x3, R4 ;  /* 0x000000030b047825 */ /* 0x001fca00078e0204 */
[----:B------:R0:W-:Y:S04]  /*0220*/  STG.E.U8 desc[UR4][R4.64], R10 ;  /* 0x0000000a04007986 */ /* 0x0001e8000c101104 */
[----:B------:R0:W-:Y:S04]  /*0230*/  STG.E.U8 desc[UR4][R4.64+0x1], R10 ;  /* 0x0000010a04007986 */ /* 0x0001e8000c101104 */
[----:B------:R0:W-:Y:S04]  /*0240*/  STG.E.U8 desc[UR4][R4.64+0x2], R10 ;  /* 0x0000020a04007986 */ /* 0x0001e8000c101104 */
[----:B------:R0:W-:Y:S04]  /*0250*/  STG.E.U8 desc[UR4][R6.64], R10 ;  /* 0x0000000a06007986 */ /* 0x0001e8000c101104 */
[----:B------:R0:W-:Y:S04]  /*0260*/  STG.E.U8 desc[UR4][R6.64+0x1], R10 ;  /* 0x0000010a06007986 */ /* 0x0001e8000c101104 */
[----:B------:R0:W-:Y:S04]  /*0270*/  STG.E.U8 desc[UR4][R6.64+0x2], R10 ;  /* 0x0000020a06007986 */ /* 0x0001e8000c101104 */
[----:B------:R0:W-:Y:S04]  /*0280*/  STG.E.U8 desc[UR4][R8.64], R10 ;  /* 0x0000000a08007986 */ /* 0x0001e8000c101104 */
[----:B------:R0:W-:Y:S04]  /*0290*/  STG.E.U8 desc[UR4][R8.64+0x1], R10 ;  /* 0x0000010a08007986 */ /* 0x0001e8000c101104 */
[----:B------:R0:W-:Y:S01]  /*02a0*/  STG.E.U8 desc[UR4][R8.64+0x2], R10 ;  /* 0x0000020a08007986 */ /* 0x0001e2000c101104 */
[----:B----4-:R-:W-:-:S02]  /*02b0*/  ISETP.GE.AND P1, PT, R0, UR10, PT ;  /* 0x0000000a00007c0c */ /* 0x010fc4000bf26270 */
[----:B------:R-:W-:Y:S02]  /*02c0*/  ISETP.GE.AND P2, PT, R0, UR12, PT ;  /* 0x0000000c00007c0c */ /* 0x000fe4000bf46270 */
[----:B-----5:R-:W-:Y:S02]  /*02d0*/  ISETP.LT.OR P1, PT, R2, UR8, !P1 ;  /* 0x0000000802007c0c */ /* 0x020fe4000cf21670 */
[----:B------:R-:W-:Y:S02]  /*02e0*/  ISETP.GE.AND P0, PT, R0, UR18, PT ;  /* 0x0000001200007c0c */ /* 0x000fe4000bf06270 */
[C---:B------:R-:W-:Y:S02]  /*02f0*/  ISETP.GT.OR P1, PT, R2.reuse, UR9, P1 ;  /* 0x0000000902007c0c */ /* 0x040fe40008f24670 */
[----:B------:R-:W-:Y:S02]  /*0300*/  ISETP.LT.OR P2, PT, R2, UR14, !P2 ;  /* 0x0000000e02007c0c */ /* 0x000fe4000d741670 */
[----:B------:R-:W-:-:S02]  /*0310*/  ISETP.GT.OR P1, PT, R0, UR11, P1 ;  /* 0x0000000b00007c0c */ /* 0x000fc40008f24670 */
[C---:B------:R-:W-:Y:S02]  /*0320*/  ISETP.LT.OR P0, PT, R2.reuse, UR16, !P0 ;  /* 0x0000001002007c0c */ /* 0x040fe4000c701670 */
[----:B------:R-:W-:Y:S02]  /*0330*/  ISETP.LT.OR P1, PT, R3, UR6, P1 ;  /* 0x0000000603007c0c */ /* 0x000fe40008f21670 */
[C---:B------:R-:W-:Y:S02]  /*0340*/  ISETP.GT.OR P2, PT, R2.reuse, UR15, P2 ;  /* 0x0000000f02007c0c */ /* 0x040fe40009744670 */
[----:B------:R-:W-:Y:S02]  /*0350*/  ISETP.GT.OR P0, PT, R2, UR17, P0 ;  /* 0x0000001102007c0c */ /* 0x000fe40008704670 */
[C---:B------:R-:W-:Y:S02]  /*0360*/  ISETP.GT.OR P2, PT, R0.reuse, UR13, P2 ;  /* 0x0000000d00007c0c */ /* 0x040fe40009744670 */
[----:B------:R-:W-:-:S02]  /*0370*/  ISETP.GT.OR P0, PT, R0, UR19, P0 ;  /* 0x0000001300007c0c */ /* 0x000fc40008704670 */
[C---:B------:R-:W-:Y:S02]  /*0380*/  ISETP.LT.OR P2, PT, R3.reuse, UR7, P2 ;  /* 0x0000000703007c0c */ /* 0x040fe40009741670 */
[C---:B-1----:R-:W-:Y:S01]  /*0390*/  ISETP.LT.OR P0, PT, R3.reuse, UR20, P0 ;  /* 0x0000001403007c0c */ /* 0x042fe20008701670 */
[----:B------:R-:W1:Y:S10]  /*03a0*/  @!P1 LDC R12, c[0x3][0x14] ;  /* 0x00c00500ff0c9b82 */ /* 0x000e740000000800 */
[----:B------:R-:W2:Y:S08]  /*03b0*/  @!P2 LDC R14, c[0x3][0x2c] ;  /* 0x00c00b00ff0eab82 */ /* 0x000eb00000000800 */
[----:B------:R-:W3:Y:S01]  /*03c0*/  @!P0 LDC R16, c[0x3][0x44] ;  /* 0x00c01100ff108b82 */ /* 0x000ee20000000800 */
[----:B-1----:R-:W-:-:S02]  /*03d0*/  ISETP.LE.AND P1, PT, R3, R12, !P1 ;  /* 0x0000000c0300720c */ /* 0x002fc40004f23270 */
[C---:B--2---:R-:W-:Y:S02]  /*03e0*/  ISETP.LE.AND P2, PT, R3.reuse, R14, !P2 ;  /* 0x0000000e0300720c */ /* 0x044fe40005743270 */
[----:B---3--:R-:W-:-:S09]  /*03f0*/  ISETP.LE.AND P0, PT, R3, R16, !P0 ;  /* 0x000000100300720c */ /* 0x008fd20004703270 */
[----:B0-----:R-:W-:Y:S05]  /*0400*/  @!P1 BRA `(.L_x_81) ;  /* 0x00000000002c9947 */ /* 0x001fea0003800000 */
[----:B------:R-:W0:Y:S01]  /*0410*/  S2R R8, SR_LANEID ;  /* 0x0000000000087919 */ /* 0x000e220000000000 */
[----:B------:R-:W1:Y:S01]  /*0420*/  LDC.64 R6, c[0x0][0x390] ;  /* 0x0000e400ff067b82 */ /* 0x000e620000000a00 */
[----:B------:R-:W-:Y:S02]  /*0430*/  VOTEU.ANY UR6, UPT, PT ;  /* 0x0000000000067886 */ /* 0x000fe400038e0100 */
[----:B------:R-:W-:Y:S02]  /*0440*/  UFLO.U32 UR7, UR6 ;  /* 0x00000006000772bd */ /* 0x000fe400080e0000 */
[----:B------:R-:W1:Y:S04]  /*0450*/  POPC R9, UR6 ;  /* 0x0000000600097d09 */ /* 0x000e680008000000 */
[----:B0-----:R-:W-:-:S13]  /*0460*/  ISETP.EQ.U32.AND P0, PT, R8, UR7, PT ;  /* 0x0000000708007c0c */ /* 0x001fda000bf02070 */
[----:B-1----:R-:W-:Y:S04]  /*0470*/  @P0 REDG.E.ADD.STRONG.GPU desc[UR4][R6.64], R9 ;  /* 0x000000090600098e */ /* 0x002fe8000c12e104 */
[----:B------:R-:W-:Y:S04]  /*0480*/  STG.E.U8 desc[UR4][R4.64], R3 ;  /* 0x0000000304007986 */ /* 0x000fe8000c101104 */
[----:B------:R-:W-:Y:S04]  /*0490*/  STG.E.U8 desc[UR4][R4.64+0x1], R0 ;  /* 0x0000010004007986 */ /* 0x000fe8000c101104 */
[----:B------:R-:W-:Y:S01]  /*04a0*/  STG.E.U8 desc[UR4][R4.64+0x2], R2 ;  /* 0x0000020204007986 */ /* 0x000fe2000c101104 */
[----:B------:R-:W-:Y:S05]  /*04b0*/  EXIT ;  /* 0x000000000000794d */ /* 0x000fea0003800000 */
.L_x_81:
[----:B------:R-:W-:Y:S05]  /*04c0*/  @!P2 BRA `(.L_x_82) ;  /* 0x00000000002ca947 */ /* 0x000fea0003800000 */
        /* <DEDUP_REMOVED lines=11> */
.L_x_82:
[----:B------:R-:W-:Y:S05]  /*0580*/  @!P0 EXIT ;  /* 0x000000000000894d */ /* 0x000fea0003800000 */
        /* <DEDUP_REMOVED lines=11> */
.L_x_83:
        /* <DEDUP_REMOVED lines=12> */
.L_x_98:


//--------------------- .text._Z14PixelateKernelP5Pixeliii --------------------------
	.section	.text._Z14PixelateKernelP5Pixeliii,"ax",@progbits
	.align	128
        .global         _Z14PixelateKernelP5Pixeliii
        .type           _Z14PixelateKernelP5Pixeliii,@function
        .size           _Z14PixelateKernelP5Pixeliii,(.L_x_99 - _Z14PixelateKernelP5Pixeliii)
        .other          _Z14PixelateKernelP5Pixeliii,@"STO_CUDA_ENTRY STV_DEFAULT"
_Z14PixelateKernelP5Pixeliii:
.text._Z14PixelateKernelP5Pixeliii:
        /* <DEDUP_REMOVED lines=13> */
[----:B------:R-:W0:Y:S01]  /*00d0*/  LDC R6, c[0x0][0x390] ;  /* 0x0000e400ff067b82 */ /* 0x000e220000000800 */
[----:B------:R-:W1:Y:S01]  /*00e0*/  LDCU.64 UR4, c[0x0][0x358] ;  /* 0x00006b00ff0477ac */ /* 0x000e620008000a00 */
[----:B------:R-:W-:Y:S01]  /*00f0*/  IMAD.MOV.U32 R2, RZ, RZ, RZ ;  /* 0x000000ffff027224 */ /* 0x000fe200078e00ff */
[----:B------:R-:W-:Y:S01]  /*0100*/  CS2R R4, SRZ ;  /* 0x0000000000047805 */ /* 0x000fe2000001ff00 */
[----:B------:R-:W-:Y:S01]  /*0110*/  IMAD.MOV.U32 R7, RZ, RZ, RZ ;  /* 0x000000ffff077224 */ /* 0x000fe200078e00ff */
[C---:B0-----:R-:W-:Y:S02]  /*0120*/  ISETP.GE.AND P0, PT, R6.reuse, -0x1, PT ;  /* 0xffffffff0600780c */ /* 0x041fe40003f06270 */
[----:B------:R-:W-:-:S11]  /*0130*/  LEA.HI R6, R6, R6, RZ, 0x1 ;  /* 0x0000000606067211 */ /* 0x000fd600078f08ff */
[----:B-1----:R-:W-:Y:S05]  /*0140*/  @!P0 BRA `(.L_x_84) ;  /* 0x0000000c00cc8947 */ /* 0x002fea0003800000 */
[----:B------:R-:W-:Y:S01]  /*0150*/  SHF.R.S32.HI R6, RZ, 0x1, R6 ;  /* 0x00000001ff067819 */ /* 0x000fe20000011406 */
[----:B------:R-:W-:-:S03]  /*0160*/  IMAD.MOV.U32 R7, RZ, RZ, RZ ;  /* 0x000000ffff077224 */ /* 0x000fc600078e00ff */
[----:B------:R-:W-:Y:S01]  /*0170*/  IABS R5, R6 ;  /* 0x0000000600057213 */ /* 0x000fe20000000000 */
[--C-:B------:R-:W-:Y:S02]  /*0180*/  IMAD.MOV R11, RZ, RZ, -R6.reuse ;  /* 0x000000ffff0b7224 */ /* 0x100fe400078e0a06 */
[----:B------:R-:W-:Y:S02]  /*0190*/  IMAD.IADD R10, R3, 0x1, -R6 ;  /* 0x00000001030a7824 */ /* 0x000fe400078e0a06 */
[----:B------:R-:W-:Y:S01]  /*01a0*/  IMAD.IADD R8, R6, 0x1, R5 ;  /* 0x0000000106087824 */ /* 0x000fe200078e0205 */
[----:B------:R-:W-:-:S03]  /*01b0*/  CS2R R4, SRZ ;  /* 0x0000000000047805 */ /* 0x000fc6000001ff00 */
[----:B------:R-:W-:-:S05]  /*01c0*/  VIADD R18, R8, 0x1 ;  /* 0x0000000108127836 */ /* 0x000fca0000000000 */
[C---:B------:R-:W-:Y:S02]  /*01d0*/  LOP3.LUT R9, R18.reuse, 0x7, RZ, 0xc0, !PT ;  /* 0x0000000712097812 */ /* 0x040fe400078ec0ff */
[C---:B------:R-:W-:Y:S02]  /*01e0*/  LOP3.LUT R19, R18.reuse, 0xfffffff8, RZ, 0xc0, !PT ;  /* 0xfffffff812137812 */ /* 0x040fe400078ec0ff */
[----:B------:R-:W-:Y:S02]  /*01f0*/  IADD3 R2, PT, PT, R9, -0x1, RZ ;  /* 0xffffffff09027810 */ /* 0x000fe40007ffe0ff */
[----:B------:R-:W-:Y:S02]  /*0200*/  LOP3.LUT R18, R18, 0x3, RZ, 0xc0, !PT ;  /* 0x0000000312127812 */ /* 0x000fe400078ec0ff */
[----:B------:R-:W-:Y:S01]  /*0210*/  ISETP.GE.U32.AND P5, PT, R2, 0x3, PT ;  /* 0x000000030200780c */ /* 0x000fe20003fa6070 */
[----:B------:R-:W-:Y:S01]  /*0220*/  IMAD.MOV.U32 R2, RZ, RZ, RZ ;  /* 0x000000ffff027224 */ /* 0x000fe200078e00ff */
[----:B------:R-:W-:-:S11]  /*0230*/  IADD3 R19, PT, PT, -R19, RZ, RZ ;  /* 0x000000ff13137210 */ /* 0x000fd60007ffe1ff */
.L_x_91:
[----:B------:R-:W0:Y:S01]  /*0240*/  LDCU UR6, c[0x0][0x38c] ;  /* 0x00007180ff0677ac */ /* 0x000e220008000800 */
[----:B------:R-:W-:Y:S01]  /*0250*/  ISETP.GE.U32.AND P1, PT, R8, 0x7, PT ;  /* 0x000000070800780c */ /* 0x000fe20003f26070 */
[----:B------:R-:W-:Y:S01]  /*0260*/  IMAD.IADD R21, R0, 0x1, R11 ;  /* 0x0000000100157824 */ /* 0x000fe200078e020b */
[----:B------:R-:W-:Y:S01]  /*0270*/  IABS R12, R6 ;  /* 0x00000006000c7213 */ /* 0x000fe20000000000 */
[----:B------:R-:W-:-:S03]  /*0280*/  IMAD.MOV R20, RZ, RZ, -R6 ;  /* 0x000000ffff147224 */ /* 0x000fc600078e0a06 */
[C---:B------:R-:W-:Y:S01]  /*0290*/  ISETP.NE.AND P6, PT, R11.reuse, R12, PT ;  /* 0x0000000c0b00720c */ /* 0x040fe20003fc5270 */
[----:B------:R-:W-:Y:S01]  /*02a0*/  VIADD R11, R11, 0x1 ;  /* 0x000000010b0b7836 */ /* 0x000fe20000000000 */
[----:B0-----:R-:W-:-:S04]  /*02b0*/  ISETP.GE.AND P0, PT, R21, UR6, PT ;  /* 0x0000000615007c0c */ /* 0x001fc8000bf06270 */
[----:B------:R-:W-:Y:S01]  /*02c0*/  ISETP.GT.AND P0, PT, R21, -0x1, !P0 ;  /* 0xffffffff1500780c */ /* 0x000fe20004704270 */
[----:B------:R-:W-:-:S12]  /*02d0*/  @!P1 BRA `(.L_x_85) ;  /* 0x0000000400989947 */ /* 0x000fd80003800000 */
[----:B------:R-:W0:Y:S01]  /*02e0*/  LDCU UR6, c[0x0][0x388] ;  /* 0x00007100ff0677ac */ /* 0x000e220008000800 */
[----:B------:R-:W-:Y:S01]  /*02f0*/  IADD3 R20, PT, PT, -R6, 0x3, RZ ;  /* 0x0000000306147810 */ /* 0x000fe20007ffe1ff */
[--C-:B------:R-:W-:Y:S01]  /*0300*/  IMAD.MOV.U32 R14, RZ, RZ, R10.reuse ;  /* 0x000000ffff0e7224 */ /* 0x100fe200078e000a */
[----:B------:R-:W-:Y:S01]  /*0310*/  MOV R16, R19 ;  /* 0x0000001300107202 */ /* 0x000fe20000000f00 */
[----:B------:R-:W1:Y:S01]  /*0320*/  LDCU UR7, c[0x0][0x388] ;  /* 0x00007100ff0777ac */ /* 0x000e620008000800 */
[----:B0-----:R-:W-:-:S07]  /*0330*/  IMAD R15, R21, UR6, R10 ;  /* 0x00000006150f7c24 */ /* 0x001fce000f8e020a */
.L_x_86:
[----:B------:R-:W0:Y:S01]  /*0340*/  LDC.64 R12, c[0x0][0x380] ;  /* 0x0000e000ff0c7b82 */ /* 0x000e220000000a00 */
[----:B-1----:R-:W-:-:S04]  /*0350*/  ISETP.GE.AND P3, PT, R14, UR7, PT ;  /* 0x000000070e007c0c */ /* 0x002fc8000bf66270 */
[----:B------:R-:W-:-:S04]  /*0360*/  ISETP.GT.AND P3, PT, R14, -0x1, !P3 ;  /* 0xffffffff0e00780c */ /* 0x000fc80005f64270 */
[----:B------:R-:W-:Y:S01]  /*0370*/  PLOP3.LUT P3, PT, P3, P0, PT, 0x80, 0x8 ;  /* 0x000000000008781c */ /* 0x000fe20001f61070 */
[----:B------:R-:W-:Y:S02]  /*0380*/  VIADD R17, R14, 0x1 ;  /* 0x000000010e117836 */ /* 0x000fe40000000000 */
[----:B0-----:R-:W-:-:S10]  /*0390*/  IMAD.WIDE R12, R15, 0x3, R12 ;  /* 0x000000030f0c7825 */ /* 0x001fd400078e020c */
[----:B------:R-:W2:Y:S04]  /*03a0*/  @P3 LDG.E.U8 R23, desc[UR4][R12.64+0x2] ;  /* 0x000002040c173981 */ /* 0x000ea8000c1e1100 */
[----:B------:R-:W3:Y:S01]  /*03b0*/  @P3 LDG.E.U8 R25, desc[UR4][R12.64+0x1] ;  /* 0x000001040c193981 */ /* 0x000ee2000c1e1100 */
[----:B------:R-:W-:-:S03]  /*03c0*/  ISETP.GE.AND P4, PT, R17, UR7, PT ;  /* 0x0000000711007c0c */ /* 0x000fc6000bf86270 */
[----:B------:R-:W4:Y:S01]  /*03d0*/  @P3 LDG.E.U8 R24, desc[UR4][R12.64] ;  /* 0x000000040c183981 */ /* 0x000f22000c1e1100 */
[----:B------:R-:W-:-:S04]  /*03e0*/  ISETP.GT.AND P4, PT, R17, -0x1, !P4 ;  /* 0xffffffff1100780c */ /* 0x000fc80006784270 */
[----:B------:R-:W-:-:S13]  /*03f0*/  PLOP3.LUT P4, PT, P4, P0, PT, 0x80, 0x8 ;  /* 0x000000000008781c */ /* 0x000fda0002781070 */
[----:B------:R-:W5:Y:S04]  /*0400*/  @P4 LDG.E.U8 R27, desc[UR4][R12.64+0x5] ;  /* 0x000005040c1b4981 */ /* 0x000f68000c1e1100 */
[----:B------:R-:W5:Y:S01]  /*0410*/  @P4 LDG.E.U8 R17, desc[UR4][R12.64+0x4] ;  /* 0x000004040c114981 */ /* 0x000f62000c1e1100 */
[----:B------:R-:W-:-:S05]  /*0420*/  VIADD R22, R14, 0x2 ;  /* 0x000000020e167836 */ /* 0x000fca0000000000 */
[----:B------:R-:W-:-:S04]  /*0430*/  ISETP.GE.AND P2, PT, R22, UR7, PT ;  /* 0x0000000716007c0c */ /* 0x000fc8000bf46270 */
[----:B------:R-:W-:Y:S02]  /*0440*/  ISETP.GT.AND P2, PT, R22, -0x1, !P2 ;  /* 0xffffffff1600780c */ /* 0x000fe40005744270 */
[----:B------:R-:W5:Y:S02]  /*0450*/  @P4 LDG.E.U8 R22, desc[UR4][R12.64+0x3] ;  /* 0x000003040c164981 */ /* 0x000f64000c1e1100 */
[----:B------:R-:W-:Y:S01]  /*0460*/  PLOP3.LUT P2, PT, P2, P0, PT, 0x80, 0x8 ;  /* 0x000000000008781c */ /* 0x000fe20001741070 */
[----:B--2---:R-:W-:-:S12]  /*0470*/  @P3 IMAD.IADD R2, R2, 0x1, R23 ;  /* 0x0000000102023824 */ /* 0x004fd800078e0217 */
[----:B------:R-:W2:Y:S01]  /*0480*/  @P2 LDG.E.U8 R23, desc[UR4][R12.64+0x8] ;  /* 0x000008040c172981 */ /* 0x000ea2000c1e1100 */
[----:B---3--:R-:W-:Y:S01]  /*0490*/  @P3 IMAD.IADD R4, R4, 0x1, R25 ;  /* 0x0000000104043824 */ /* 0x008fe200078e0219 */
[----:B------:R-:W-:-:S04]  /*04a0*/  IADD3 R25, PT, PT, R14, 0x3, RZ ;  /* 0x000000030e197810 */ /* 0x000fc80007ffe0ff */
[----:B------:R-:W-:-:S04]  /*04b0*/  ISETP.GE.AND P1, PT, R25, UR7, PT ;  /* 0x0000000719007c0c */ /* 0x000fc8000bf26270 */
[----:B------:R-:W-:-:S04]  /*04c0*/  ISETP.GT.AND P1, PT, R25, -0x1, !P1 ;  /* 0xffffffff1900780c */ /* 0x000fc80004f24270 */
[----:B------:R-:W-:Y:S01]  /*04d0*/  PLOP3.LUT P1, PT, P1, P0, PT, 0x80, 0x8 ;  /* 0x000000000008781c */ /* 0x000fe20000f21070 */
[----:B----4-:R-:W-:Y:S02]  /*04e0*/  @P3 IMAD.IADD R5, R5, 0x1, R24 ;  /* 0x0000000105053824 */ /* 0x010fe400078e0218 */
[----:B------:R-:W3:Y:S01]  /*04f0*/  @P2 LDG.E.U8 R24, desc[UR4][R12.64+0x6] ;  /* 0x000006040c182981 */ /* 0x000ee2000c1e1100 */
[----:B-----5:R-:W-:-:S03]  /*0500*/  @P4 IMAD.IADD R2, R2, 0x1, R27 ;  /* 0x0000000102024824 */ /* 0x020fc600078e021b */
[----:B------:R-:W4:Y:S06]  /*0510*/  @P2 LDG.E.U8 R27, desc[UR4][R12.64+0x7] ;  /* 0x000007040c1b2981 */ /* 0x000f2c000c1e1100 */
[----:B------:R-:W5:Y:S01]  /*0520*/  @P1 LDG.E.U8 R25, desc[UR4][R12.64+0xb] ;  /* 0x00000b040c191981 */ /* 0x000f62000c1e1100 */
[----:B------:R-:W-:-:S03]  /*0530*/  @P4 IMAD.IADD R4, R4, 0x1, R17 ;  /* 0x0000000104044824 */ /* 0x000fc600078e0211 */
[----:B------:R-:W5:Y:S01]  /*0540*/  @P1 LDG.E.U8 R17, desc[UR4][R12.64+0xa] ;  /* 0x00000a040c111981 */ /* 0x000f62000c1e1100 */
[----:B------:R-:W-:Y:S02]  /*0550*/  @P3 VIADD R7, R7, 0x1 ;  /* 0x0000000107073836 */ /* 0x000fe40000000000 */
[----:B------:R-:W-:Y:S02]  /*0560*/  @P4 IMAD.IADD R5, R5, 0x1, R22 ;  /* 0x0000000105054824 */ /* 0x000fe400078e0216 */
[----:B------:R-:W5:Y:S01]  /*0570*/  @P1 LDG.E.U8 R22, desc[UR4][R12.64+0x9] ;  /* 0x000009040c161981 */ /* 0x000f62000c1e1100 */
[----:B------:R-:W-:Y:S01]  /*0580*/  @P4 VIADD R7, R7, 0x1 ;  /* 0x0000000107074836 */ /* 0x000fe20000000000 */
[----:B--2---:R-:W-:Y:S01]  /*0590*/  @P2 IADD3 R2, PT, PT, R2, R23, RZ ;  /* 0x0000001702022210 */ /* 0x004fe20007ffe0ff */
[----:B------:R-:W-:-:S05]  /*05a0*/  VIADD R23, R14, 0x4 ;  /* 0x000000040e177836 */ /* 0x000fca0000000000 */
[----:B------:R-:W-:-:S04]  /*05b0*/  ISETP.GE.AND P3, PT, R23, UR7, PT ;  /* 0x0000000717007c0c */ /* 0x000fc8000bf66270 */
[----:B------:R-:W-:Y:S01]  /*05c0*/  ISETP.GT.AND P3, PT, R23, -0x1, !P3 ;  /* 0xffffffff1700780c */ /* 0x000fe20005f64270 */
[----:B------:R-:W-:-:S05]  /*05d0*/  VIADD R23, R14, 0x5 ;  /* 0x000000050e177836 */ /* 0x000fca0000000000 */
[C---:B------:R-:W-:Y:S02]  /*05e0*/  ISETP.GE.AND P4, PT, R23.reuse, UR7, PT ;  /* 0x0000000717007c0c */ /* 0x040fe4000bf86270 */
[----:B------:R-:W-:Y:S02]  /*05f0*/  PLOP3.LUT P3, PT, P3, P0, PT, 0x80, 0x8 ;  /* 0x000000000008781c */ /* 0x000fe40001f61070 */
[----:B------:R-:W-:-:S04]  /*0600*/  ISETP.GT.AND P4, PT, R23, -0x1, !P4 ;  /* 0xffffffff1700780c */ /* 0x000fc80006784270 */
[----:B------:R-:W-:Y:S01]  /*0610*/  PLOP3.LUT P4, PT, P4, P0, PT, 0x80, 0x8 ;  /* 0x000000000008781c */ /* 0x000fe20002781070 */
[----:B---3--:R-:W-:Y:S01]  /*0620*/  @P2 IMAD.IADD R5, R5, 0x1, R24 ;  /* 0x0000000105052824 */ /* 0x008fe200078e0218 */
[----:B----4-:R-:W-:Y:S01]  /*0630*/  @P2 IADD3 R4, PT, PT, R4, R27, RZ ;  /* 0x0000001b04042210 */ /* 0x010fe20007ffe0ff */
[----:B-----5:R-:W-:-:S04]  /*0640*/  @P1 IMAD.IADD R2, R2, 0x1, R25 ;  /* 0x0000000102021824 */ /* 0x020fc800078e0219 */
[----:B------:R-:W2:Y:S04]  /*0650*/  @P3 LDG.E.U8 R27, desc[UR4][R12.64+0xd] ;  /* 0x00000d040c1b3981 */ /* 0x000ea8000c1e1100 */
[----:B------:R-:W3:Y:S01]  /*0660*/  @P3 LDG.E.U8 R25, desc[UR4][R12.64+0xe] ;  /* 0x00000e040c193981 */ /* 0x000ee2000c1e1100 */
[----:B------:R-:W-:-:S03]  /*0670*/  @P1 IMAD.IADD R4, R4, 0x1, R17 ;  /* 0x0000000104041824 */ /* 0x000fc600078e0211 */
[----:B------:R-:W4:Y:S04]  /*0680*/  @P3 LDG.E.U8 R24, desc[UR4][R12.64+0xc] ;  /* 0x00000c040c183981 */ /* 0x000f28000c1e1100 */
[----:B------:R-:W5:Y:S04]  /*0690*/  @P4 LDG.E.U8 R23, desc[UR4][R12.64+0x11] ;  /* 0x000011040c174981 */ /* 0x000f68000c1e1100 */
[----:B------:R-:W5:Y:S01]  /*06a0*/  @P4 LDG.E.U8 R17, desc[UR4][R12.64+0x10] ;  /* 0x000010040c114981 */ /* 0x000f62000c1e1100 */
[----:B------:R-:W-:Y:S01]  /*06b0*/  @P1 IADD3 R5, PT, PT, R5, R22, RZ ;  /* 0x0000001605051210 */ /* 0x000fe20007ffe0ff */
[----:B------:R-:W-:-:S02]  /*06c0*/  VIADD R22, R14, 0x6 ;  /* 0x000000060e167836 */ /* 0x000fc40000000000 */
[----:B------:R-:W-:-:S03]  /*06d0*/  @P2 VIADD R7, R7, 0x1 ;  /* 0x0000000107072836 */ /* 0x000fc60000000000 */
[----:B------:R-:W-:-:S04]  /*06e0*/  ISETP.GE.AND P2, PT, R22, UR7, PT ;  /* 0x0000000716007c0c */ /* 0x000fc8000bf46270 */
[----:B------:R-:W-:Y:S01]  /*06f0*/  ISETP.GT.AND P2, PT, R22, -0x1, !P2 ;  /* 0xffffffff1600780c */ /* 0x000fe20005744270 */
[----:B------:R-:W-:Y:S01]  /*0700*/  VIADD R22, R14, 0x7 ;  /* 0x000000070e167836 */ /* 0x000fe20000000000 */
[----:B------:R-:W-:-:S04]  /*0710*/  @P1 IADD3 R7, PT, PT, R7, 0x1, RZ ;  /* 0x0000000107071810 */ /* 0x000fc80007ffe0ff */
[C---:B------:R-:W-:Y:S02]  /*0720*/  ISETP.GE.AND P1, PT, R22.reuse, UR7, PT ;  /* 0x0000000716007c0c */ /* 0x040fe4000bf26270 */
[----:B------:R-:W-:Y:S02]  /*0730*/  PLOP3.LUT P2, PT, P2, P0, PT, 0x80, 0x8 ;  /* 0x000000000008781c */ /* 0x000fe40001741070 */
[----:B------:R-:W-:Y:S02]  /*0740*/  ISETP.GT.AND P1, PT, R22, -0x1, !P1 ;  /* 0xffffffff1600780c */ /* 0x000fe40004f24270 */
[----:B------:R-:W5:Y:S02]  /*0750*/  @P4 LDG.E.U8 R22, desc[UR4][R12.64+0xf] ;  /* 0x00000f040c164981 */ /* 0x000f64000c1e1100 */
[----:B------:R-:W-:-:S13]  /*0760*/  PLOP3.LUT P1, PT, P1, P0, PT, 0x80, 0x8 ;  /* 0x000000000008781c */ /* 0x000fda0000f21070 */
[----:B------:R-:W5:Y:S01]  /*0770*/  @P1 LDG.E.U8 R26, desc[UR4][R12.64+0x15] ;  /* 0x000015040c1a1981 */ /* 0x000f62000c1e1100 */
[----:B--2---:R-:W-:-:S03]  /*0780*/  @P3 IMAD.IADD R4, R4, 0x1, R27 ;  /* 0x0000000104043824 */ /* 0x004fc600078e021b */
[----:B------:R-:W2:Y:S01]  /*0790*/  @P2 LDG.E.U8 R27, desc[UR4][R12.64+0x13] ;  /* 0x000013040c1b2981 */ /* 0x000ea2000c1e1100 */
[----:B---3--:R-:W-:-:S03]  /*07a0*/  @P3 IMAD.IADD R2, R2, 0x1, R25 ;  /* 0x0000000102023824 */ /* 0x008fc600078e0219 */
[----:B------:R-:W3:Y:S01]  /*07b0*/  @P2 LDG.E.U8 R25, desc[UR4][R12.64+0x14] ;  /* 0x000014040c192981 */ /* 0x000ee2000c1e1100 */
[----:B----4-:R-:W-:-:S03]  /*07c0*/  @P3 IMAD.IADD R5, R5, 0x1, R24 ;  /* 0x0000000105053824 */ /* 0x010fc600078e0218 */
[----:B------:R-:W4:Y:S01]  /*07d0*/  @P2 LDG.E.U8 R24, desc[UR4][R12.64+0x12] ;  /* 0x000012040c182981 */ /* 0x000f22000c1e1100 */
[----:B-----5:R-:W-:-:S03]  /*07e0*/  @P4 IADD3 R2, PT, PT, R2, R23, RZ ;  /* 0x0000001702024210 */ /* 0x020fc60007ffe0ff */
[----:B------:R-:W5:Y:S01]  /*07f0*/  @P1 LDG.E.U8 R23, desc[UR4][R12.64+0x16] ;  /* 0x000016040c171981 */ /* 0x000f62000c1e1100 */
[----:B------:R-:W-:-:S03]  /*0800*/  @P4 IMAD.IADD R4, R4, 0x1, R17 ;  /* 0x0000000104044824 */ /* 0x000fc600078e0211 */
[----:B------:R-:W5:Y:S01]  /*0810*/  @P1 LDG.E.U8 R17, desc[UR4][R12.64+0x17] ;  /* 0x000017040c111981 */ /* 0x000f62000c1e1100 */
[----:B------:R-:W-:Y:S02]  /*0820*/  VIADD R16, R16, 0x8 ;  /* 0x0000000810107836 */ /* 0x000fe40000000000 */
[----:B------:R-:W-:-:S03]  /*0830*/  @P3 VIADD R7, R7, 0x1 ;  /* 0x0000000107073836 */ /* 0x000fc60000000000 */
[----:B------:R-:W-:Y:S01]  /*0840*/  ISETP.NE.AND P3, PT, R16, RZ, PT ;  /* 0x000000ff1000720c */ /* 0x000fe20003f65270 */
[----:B------:R-:W-:-:S05]  /*0850*/  @P4 VIADD R7, R7, 0x1 ;  /* 0x0000000107074836 */ /* 0x000fca0000000000 */
[----:B------:R-:W-:Y:S01]  /*0860*/  @P2 IADD3 R7, PT, PT, R7, 0x1, RZ ;  /* 0x0000000107072810 */ /* 0x000fe20007ffe0ff */
[----:B------:R-:W-:Y:S02]  /*0870*/  VIADD R20, R20, 0x8 ;  /* 0x0000000814147836 */ /* 0x000fe40000000000 */
[----:B------:R-:W-:Y:S01]  /*0880*/  @P4 IMAD.IADD R5, R5, 0x1, R22 ;  /* 0x0000000105054824 */ /* 0x000fe200078e0216 */
[----:B------:R-:W-:Y:S01]  /*0890*/  @P1 IADD3 R7, PT, PT, R7, 0x1, RZ ;  /* 0x0000000107071810 */ /* 0x000fe20007ffe0ff */
[----:B------:R-:W-:Y:S02]  /*08a0*/  VIADD R14, R14, 0x8 ;  /* 0x000000080e0e7836 */ /* 0x000fe40000000000 */
[----:B------:R-:W-:Y:S01]  /*08b0*/  VIADD R15, R15, 0x8 ;  /* 0x000000080f0f7836 */ /* 0x000fe20000000000 */
[----:B--2---:R-:W-:Y:S01]  /*08c0*/  @P2 IADD3 R4, PT, PT, R4, R27, RZ ;  /* 0x0000001b04042210 */ /* 0x004fe20007ffe0ff */
[----:B---3--:R-:W-:Y:S02]  /*08d0*/  @P2 IMAD.IADD R2, R2, 0x1, R25 ;  /* 0x0000000102022824 */ /* 0x008fe400078e0219 */
[----:B----4-:R-:W-:-:S02]  /*08e0*/  @P2 IMAD.IADD R5, R5, 0x1, R24 ;  /* 0x0000000105052824 */ /* 0x010fc400078e0218 */
[----:B-----5:R-:W-:Y:S02]  /*08f0*/  @P1 IMAD.IADD R4, R4, 0x1, R23 ;  /* 0x0000000104041824 */ /* 0x020fe400078e0217 */
[----:B------:R-:W-:Y:S01]  /*0900*/  @P1 IMAD.IADD R5, R5, 0x1, R26 ;  /* 0x0000000105051824 */ /* 0x000fe200078e021a */
[----:B------:R-:W-:Y:S01]  /*0910*/  @P1 IADD3 R2, PT, PT, R2, R17, RZ ;  /* 0x0000001102021210 */ /* 0x000fe20007ffe0ff */
[----:B------:R-:W-:Y:S06]  /*0920*/  @P3 BRA `(.L_x_86) ;  /* 0xfffffff800843947 */ /* 0x000fec000383ffff */
[----:B------:R-:W-:-:S07]  /*0930*/  VIADD R20, R20, 0xfffffffd ;  /* 0xfffffffd14147836 */ /* 0x000fce0000000000 */
.L_x_85:
[----:B------:R-:W-:-:S13]  /*0940*/  ISETP.NE.AND P1, PT, R9, RZ, PT ;  /* 0x000000ff0900720c */ /* 0x000fda0003f25270 */
[----:B------:R-:W-:Y:S05]  /*0950*/  @!P1 BRA `(.L_x_87) ;  /* 0x0000000400c49947 */ /* 0x000fea0003800000 */
[----:B------:R-:W-:Y:S01]  /*0960*/  ISETP.NE.AND P4, PT, R18, RZ, PT ;  /* 0x000000ff1200720c */ /* 0x000fe20003f85270 */
[----:B------:R-:W-:-:S12]  /*0970*/  @!P5 BRA `(.L_x_88) ;  /* 0x0000000000e8d947 */ /* 0x000fd80003800000 */
[----:B------:R-:W0:Y:S01]  /*0980*/  LDCU UR6, c[0x0][0x388] ;  /* 0x00007100ff0677ac */ /* 0x000e220008000800 */
[----:B------:R-:W-:-:S05]  /*0990*/  IMAD.IADD R22, R3, 0x1, R20 ;  /* 0x0000000103167824 */ /* 0x000fca00078e0214 */
[----:B0-----:R-:W-:-:S04]  /*09a0*/  ISETP.GE.AND P1, PT, R22, UR6, PT ;  /* 0x0000000616007c0c */ /* 0x001fc8000bf26270 */
[----:B------:R-:W-:-:S04]  /*09b0*/  ISETP.GT.AND P1, PT, R22, -0x1, !P1 ;  /* 0xffffffff1600780c */ /* 0x000fc80004f24270 */
[----:B------:R-:W-:-:S13]  /*09c0*/  PLOP3.LUT P1, PT, P1, P0, PT, 0x80, 0x8 ;  /* 0x000000000008781c */ /* 0x000fda0000f21070 */
[----:B------:R-:W0:Y:S01]  /*09d0*/  @P1 LDC.64 R12, c[0x0][0x380] ;  /* 0x0000e000ff0c1b82 */ /* 0x000e220000000a00 */
[----:B------:R-:W-:-:S04]  /*09e0*/  @P1 IMAD R15, R21, UR6, R22 ;  /* 0x00000006150f1c24 */ /* 0x000fc8000f8e0216 */
[----:B0-----:R-:W-:-:S05]  /*09f0*/  @P1 IMAD.WIDE R12, R15, 0x3, R12 ;  /* 0x000000030f0c1825 */ /* 0x001fca00078e020c */
[----:B------:R-:W2:Y:S04]  /*0a00*/  @P1 LDG.E.U8 R15, desc[UR4][R12.64+0x2] ;  /* 0x000002040c0f1981 */ /* 0x000ea8000c1e1100 */
[----:B------:R-:W3:Y:S04]  /*0a10*/  @P1 LDG.E.U8 R17, desc[UR4][R12.64+0x1] ;  /* 0x000001040c111981 */ /* 0x000ee8000c1e1100 */
[----:B------:R0:W4:Y:S01]  /*0a20*/  @P1 LDG.E.U8 R14, desc[UR4][R12.64] ;  /* 0x000000040c0e1981 */ /* 0x000122000c1e1100 */
[C---:B------:R-:W-:Y:S02]  /*0a30*/  VIADD R24, R22.reuse, 0x1 ;  /* 0x0000000116187836 */ /* 0x040fe40000000000 */
[C---:B------:R-:W-:Y:S01]  /*0a40*/  VIADD R26, R22.reuse, 0x2 ;  /* 0x00000002161a7836 */ /* 0x040fe20000000000 */
[----:B------:R-:W-:Y:S01]  /*0a50*/  IADD3 R22, PT, PT, R22, 0x3, RZ ;  /* 0x0000000316167810 */ /* 0x000fe20007ffe0ff */
[----:B------:R-:W-:Y:S01]  /*0a60*/  @P1 VIADD R7, R7, 0x1 ;  /* 0x0000000107071836 */ /* 0x000fe20000000000 */
[----:B------:R-:W-:-:S02]  /*0a70*/  ISETP.GE.AND P3, PT, R24, UR6, PT ;  /* 0x0000000618007c0c */ /* 0x000fc4000bf66270 */
[----:B------:R-:W-:Y:S02]  /*0a80*/  ISETP.GE.AND P2, PT, R26, UR6, PT ;  /* 0x000000061a007c0c */ /* 0x000fe4000bf46270 */
[----:B------:R-:W-:Y:S02]  /*0a90*/  ISETP.GT.AND P3, PT, R24, -0x1, !P3 ;  /* 0xffffffff1800780c */ /* 0x000fe40005f64270 */
[----:B------:R-:W-:Y:S02]  /*0aa0*/  ISETP.GT.AND P2, PT, R26, -0x1, !P2 ;  /* 0xffffffff1a00780c */ /* 0x000fe40005744270 */
[----:B------:R-:W-:Y:S02]  /*0ab0*/  PLOP3.LUT P3, PT, P3, P0, PT, 0x80, 0x8 ;  /* 0x000000000008781c */ /* 0x000fe40001f61070 */
[----:B------:R-:W-:-:S11]  /*0ac0*/  PLOP3.LUT P2, PT, P2, P0, PT, 0x80, 0x8 ;  /* 0x000000000008781c */ /* 0x000fd60001741070 */
[C---:B------:R-:W-:Y:S02]  /*0ad0*/  @P3 IMAD R23, R21.reuse, UR6, R24 ;  /* 0x0000000615173c24 */ /* 0x040fe4000f8e0218 */
[----:B0-----:R-:W0:Y:S01]  /*0ae0*/  @P2 LDC.64 R12, c[0x0][0x380] ;  /* 0x0000e000ff0c2b82 */ /* 0x001e220000000a00 */
[----:B------:R-:W-:-:S04]  /*0af0*/  @P2 IMAD R25, R21, UR6, R26 ;  /* 0x0000000615192c24 */ /* 0x000fc8000f8e021a */
[----:B0-----:R-:W-:-:S05]  /*0b00*/  @P2 IMAD.WIDE R12, R25, 0x3, R12 ;  /* 0x00000003190c2825 */ /* 0x001fca00078e020c */
[----:B------:R-:W5:Y:S04]  /*0b10*/  @P2 LDG.E.U8 R29, desc[UR4][R12.64+0x1] ;  /* 0x000001040c1d2981 */ /* 0x000f68000c1e1100 */
[----:B------:R-:W5:Y:S01]  /*0b20*/  @P2 LDG.E.U8 R24, desc[UR4][R12.64] ;  /* 0x000000040c182981 */ /* 0x000f62000c1e1100 */
[----:B--2---:R-:W-:Y:S01]  /*0b30*/  @P1 IADD3 R2, PT, PT, R2, R15, RZ ;  /* 0x0000000f02021210 */ /* 0x004fe20007ffe0ff */
[----:B---3--:R-:W-:Y:S02]  /*0b40*/  @P1 IMAD.IADD R4, R4, 0x1, R17 ;  /* 0x0000000104041824 */ /* 0x008fe400078e0211 */
[----:B------:R-:W0:Y:S01]  /*0b50*/  @P3 LDC.64 R16, c[0x0][0x380] ;  /* 0x0000e000ff103b82 */ /* 0x000e220000000a00 */
[----:B----4-:R-:W-:Y:S01]  /*0b60*/  @P1 IMAD.IADD R5, R5, 0x1, R14 ;  /* 0x0000000105051824 */ /* 0x010fe200078e020e */
[----:B------:R-:W-:-:S04]  /*0b70*/  ISETP.GE.AND P1, PT, R22, UR6, PT ;  /* 0x0000000616007c0c */ /* 0x000fc8000bf26270 */
[----:B------:R-:W-:-:S04]  /*0b80*/  ISETP.GT.AND P1, PT, R22, -0x1, !P1 ;  /* 0xffffffff1600780c */ /* 0x000fc80004f24270 */
[----:B------:R-:W-:-:S13]  /*0b90*/  PLOP3.LUT P1, PT, P1, P0, PT, 0x80, 0x8 ;  /* 0x000000000008781c */ /* 0x000fda0000f21070 */
[----:B------:R-:W1:Y:S01]  /*0ba0*/  @P1 LDC.64 R14, c[0x0][0x380] ;  /* 0x0000e000ff0e1b82 */ /* 0x000e620000000a00 */
[----:B0-----:R-:W-:-:S04]  /*0bb0*/  @P3 IMAD.WIDE R16, R23, 0x3, R16 ;  /* 0x0000000317103825 */ /* 0x001fc800078e0210 */
[----:B------:R-:W-:Y:S01]  /*0bc0*/  @P1 IMAD R27, R21, UR6, R22 ;  /* 0x00000006151b1c24 */ /* 0x000fe2000f8e0216 */
[----:B------:R-:W2:Y:S04]  /*0bd0*/  @P3 LDG.E.U8 R23, desc[UR4][R16.64+0x2] ;  /* 0x0000020410173981 */ /* 0x000ea8000c1e1100 */
[----:B------:R-:W3:Y:S04]  /*0be0*/  @P3 LDG.E.U8 R25, desc[UR4][R16.64+0x1] ;  /* 0x0000010410193981 */ /* 0x000ee8000c1e1100 */
[----:B------:R-:W4:Y:S01]  /*0bf0*/  @P3 LDG.E.U8 R22, desc[UR4][R16.64] ;  /* 0x0000000410163981 */ /* 0x000f22000c1e1100 */
[----:B-1----:R-:W-:-:S03]  /*0c00*/  @P1 IMAD.WIDE R14, R27, 0x3, R14 ;  /* 0x000000031b0e1825 */ /* 0x002fc600078e020e */
[----:B------:R-:W5:Y:S04]  /*0c10*/  @P2 LDG.E.U8 R27, desc[UR4][R12.64+0x2] ;  /* 0x000002040c1b2981 */ /* 0x000f68000c1e1100 */
[----:B------:R-:W5:Y:S04]  /*0c20*/  @P1 LDG.E.U8 R26, desc[UR4][R14.64+0x2] ;  /* 0x000002040e1a1981 */ /* 0x000f68000c1e1100 */
[----:B------:R-:W5:Y:S04]  /*0c30*/  @P1 LDG.E.U8 R28, desc[UR4][R14.64+0x1] ;  /* 0x000001040e1c1981 */ /* 0x000f68000c1e1100 */
[----:B------:R-:W5:Y:S01]  /*0c40*/  @P1 LDG.E.U8 R14, desc[UR4][R14.64] ;  /* 0x000000040e0e1981 */ /* 0x000f62000c1e1100 */
[----:B------:R-:W-:-:S04]  /*0c50*/  @P3 VIADD R7, R7, 0x1 ;  /* 0x0000000107073836 */ /* 0x000fc80000000000 */
[----:B------:R-:W-:Y:S02]  /*0c60*/  @P2 VIADD R7, R7, 0x1 ;  /* 0x0000000107072836 */ /* 0x000fe40000000000 */
[----:B------:R-:W-:Y:S02]  /*0c70*/  VIADD R20, R20, 0x4 ;  /* 0x0000000414147836 */ /* 0x000fe40000000000 */
[----:B------:R-:W-:Y:S02]  /*0c80*/  @P1 VIADD R7, R7, 0x1 ;  /* 0x0000000107071836 */ /* 0x000fe40000000000 */
[----:B--2---:R-:W-:Y:S02]  /*0c90*/  @P3 IMAD.IADD R2, R2, 0x1, R23 ;  /* 0x0000000102023824 */ /* 0x004fe400078e0217 */
[----:B---3--:R-:W-:Y:S01]  /*0ca0*/  @P3 IMAD.IADD R4, R4, 0x1, R25 ;  /* 0x0000000104043824 */ /* 0x008fe200078e0219 */
[----:B----4-:R-:W-:-:S03]  /*0cb0*/  @P3 IADD3 R5, PT, PT, R5, R22, RZ ;  /* 0x0000001605053210 */ /* 0x010fc60007ffe0ff */
[----:B-----5:R-:W-:Y:S01]  /*0cc0*/  @P2 IMAD.IADD R4, R4, 0x1, R29 ;  /* 0x0000000104042824 */ /* 0x020fe200078e021d */
[----:B------:R-:W-:Y:S01]  /*0cd0*/  @P2 IADD3 R5, PT, PT, R5, R24, RZ ;  /* 0x0000001805052210 */ /* 0x000fe20007ffe0ff */
[----:B------:R-:W-:-:S04]  /*0ce0*/  @P2 IMAD.IADD R2, R2, 0x1, R27 ;  /* 0x0000000102022824 */ /* 0x000fc800078e021b */
[----:B------:R-:W-:Y:S02]  /*0cf0*/  @P1 IMAD.IADD R2, R2, 0x1, R26 ;  /* 0x0000000102021824 */ /* 0x000fe400078e021a */
[----:B------:R-:W-:Y:S01]  /*0d00*/  @P1 IMAD.IADD R4, R4, 0x1, R28 ;  /* 0x0000000104041824 */ /* 0x000fe200078e021c */
[----:B------:R-:W-:-:S07]  /*0d10*/  @P1 IADD3 R5, PT, PT, R5, R14, RZ ;  /* 0x0000000e05051210 */ /* 0x000fce0007ffe0ff */
.L_x_88:
[----:B------:R-:W-:Y:S05]  /*0d20*/  @!P4 BRA `(.L_x_87) ;  /* 0x0000000000d0c947 */ /* 0x000fea0003800000 */
[----:B------:R-:W-:Y:S02]  /*0d30*/  ISETP.NE.AND P1, PT, R18, 0x1, PT ;  /* 0x000000011200780c */ /* 0x000fe40003f25270 */
[----:B------:R-:W-:-:S11]  /*0d40*/  LOP3.LUT P3, RZ, R8, 0x1, RZ, 0xc0, !PT ;  /* 0x0000000108ff7812 */ /* 0x000fd6000786c0ff */
[----:B------:R-:W-:Y:S05]  /*0d50*/  @!P1 BRA `(.L_x_89) ;  /* 0x0000000000789947 */ /* 0x000fea0003800000 */
[----:B------:R-:W0:Y:S01]  /*0d60*/  LDCU UR6, c[0x0][0x388] ;  /* 0x00007100ff0677ac */ /* 0x000e220008000800 */
[----:B------:R-:W-:-:S05]  /*0d70*/  IMAD.IADD R22, R3, 0x1, R20 ;  /* 0x0000000103167824 */ /* 0x000fca00078e0214 */
[C---:B------:R-:W-:Y:S02]  /*0d80*/  IADD3 R16, PT, PT, R22.reuse, 0x1, RZ ;  /* 0x0000000116107810 */ /* 0x040fe40007ffe0ff */
[----:B0-----:R-:W-:Y:S02]  /*0d90*/  ISETP.GE.AND P1, PT, R22, UR6, PT ;  /* 0x0000000616007c0c */ /* 0x001fe4000bf26270 */
[----:B------:R-:W-:Y:S02]  /*0da0*/  ISETP.GE.AND P2, PT, R16, UR6, PT ;  /* 0x0000000610007c0c */ /* 0x000fe4000bf46270 */
[----:B------:R-:W-:Y:S02]  /*0db0*/  ISETP.GT.AND P1, PT, R22, -0x1, !P1 ;  /* 0xffffffff1600780c */ /* 0x000fe40004f24270 */
[----:B------:R-:W-:Y:S02]  /*0dc0*/  ISETP.GT.AND P2, PT, R16, -0x1, !P2 ;  /* 0xffffffff1000780c */ /* 0x000fe40005744270 */
[----:B------:R-:W-:-:S02]  /*0dd0*/  PLOP3.LUT P1, PT, P1, P0, PT, 0x80, 0x8 ;  /* 0x000000000008781c */ /* 0x000fc40000f21070 */
[----:B------:R-:W-:-:S11]  /*0de0*/  PLOP3.LUT P2, PT, P2, P0, PT, 0x80, 0x8 ;  /* 0x000000000008781c */ /* 0x000fd60001741070 */
[----:B------:R-:W0:Y:S01]  /*0df0*/  @P1 LDC.64 R12, c[0x0][0x380] ;  /* 0x0000e000ff0c1b82 */ /* 0x000e220000000a00 */
[----:B------:R-:W-:-:S07]  /*0e00*/  @P1 IMAD R17, R21, UR6, R22 ;  /* 0x0000000615111c24 */ /* 0x000fce000f8e0216 */
[----:B------:R-:W1:Y:S01]  /*0e10*/  @P2 LDC.64 R14, c[0x0][0x380] ;  /* 0x0000e000ff0e2b82 */ /* 0x000e620000000a00 */
[----:B0-----:R-:W-:-:S04]  /*0e20*/  @P1 IMAD.WIDE R12, R17, 0x3, R12 ;  /* 0x00000003110c1825 */ /* 0x001fc800078e020c */
[----:B------:R-:W-:Y:S01]  /*0e30*/  @P2 IMAD R17, R21, UR6, R16 ;  /* 0x0000000615112c24 */ /* 0x000fe2000f8e0210 */
[----:B------:R-:W2:Y:S03]  /*0e40*/  @P1 LDG.E.U8 R23, desc[UR4][R12.64+0x1] ;  /* 0x000001040c171981 */ /* 0x000ea6000c1e1100 */
[----:B-1----:R-:W-:Y:S01]  /*0e50*/  @P2 IMAD.WIDE R14, R17, 0x3, R14 ;  /* 0x00000003110e2825 */ /* 0x002fe200078e020e */
[----:B------:R-:W3:Y:S04]  /*0e60*/  @P1 LDG.E.U8 R16, desc[UR4][R12.64] ;  /* 0x000000040c101981 */ /* 0x000ee8000c1e1100 */
[----:B------:R-:W4:Y:S04]  /*0e70*/  @P1 LDG.E.U8 R17, desc[UR4][R12.64+0x2] ;  /* 0x000002040c111981 */ /* 0x000f28000c1e1100 */
[----:B------:R-:W5:Y:S04]  /*0e80*/  @P2 LDG.E.U8 R25, desc[UR4][R14.64+0x2] ;  /* 0x000002040e192981 */ /* 0x000f68000c1e1100 */
[----:B------:R-:W5:Y:S04]  /*0e90*/  @P2 LDG.E.U8 R27, desc[UR4][R14.64+0x1] ;  /* 0x000001040e1b2981 */ /* 0x000f68000c1e1100 */
[----:B------:R-:W5:Y:S01]  /*0ea0*/  @P2 LDG.E.U8 R22, desc[UR4][R14.64] ;  /* 0x000000040e162981 */ /* 0x000f62000c1e1100 */
[----:B------:R-:W-:Y:S01]  /*0eb0*/  @P1 VIADD R7, R7, 0x1 ;  /* 0x0000000107071836 */ /* 0x000fe20000000000 */
[----:B------:R-:W-:-:S03]  /*0ec0*/  IADD3 R20, PT, PT, R20, 0x2, RZ ;  /* 0x0000000214147810 */ /* 0x000fc60007ffe0ff */
[----:B------:R-:W-:Y:S02]  /*0ed0*/  @P2 VIADD R7, R7, 0x1 ;  /* 0x0000000107072836 */ /* 0x000fe40000000000 */
[----:B--2---:R-:W-:Y:S02]  /*0ee0*/  @P1 IMAD.IADD R4, R4, 0x1, R23 ;  /* 0x0000000104041824 */ /* 0x004fe400078e0217 */
[----:B---3--:R-:W-:Y:S02]  /*0ef0*/  @P1 IMAD.IADD R5, R5, 0x1, R16 ;  /* 0x0000000105051824 */ /* 0x008fe400078e0210 */
[----:B----4-:R-:W-:-:S05]  /*0f00*/  @P1 IMAD.IADD R2, R2, 0x1, R17 ;  /* 0x0000000102021824 */ /* 0x010fca00078e0211 */
[----:B-----5:R-:W-:Y:S01]  /*0f10*/  @P2 IADD3 R2, PT, PT, R2, R25, RZ ;  /* 0x0000001902022210 */ /* 0x020fe20007ffe0ff */
[----:B------:R-:W-:Y:S02]  /*0f20*/  @P2 IMAD.IADD R4, R4, 0x1, R27 ;  /* 0x0000000104042824 */ /* 0x000fe400078e021b */
[----:B------:R-:W-:-:S07]  /*0f30*/  @P2 IMAD.IADD R5, R5, 0x1, R22 ;  /* 0x0000000105052824 */ /* 0x000fce00078e0216 */
.L_x_89:
[----:B------:R-:W-:Y:S05]  /*0f40*/  @P3 BRA `(.L_x_87) ;  /* 0x0000000000483947 */ /* 0x000fea0003800000 */
[----:B------:R-:W0:Y:S01]  /*0f50*/  LDCU UR6, c[0x0][0x388] ;  /* 0x00007100ff0677ac */ /* 0x000e220008000800 */
[----:B------:R-:W-:Y:S01]  /*0f60*/  IMAD.IADD R20, R3, 0x1, R20 ;  /* 0x0000000103147824 */ /* 0x000fe200078e0214 */
[----:B------:R-:W-:Y:S04]  /*0f70*/  BSSY.RECONVERGENT B0, `(.L_x_87) ;  /* 0x000000f000007945 */ /* 0x000fe80003800200 */
[----:B0-----:R-:W-:-:S04]  /*0f80*/  ISETP.GE.AND P1, PT, R20, UR6, PT ;  /* 0x0000000614007c0c */ /* 0x001fc8000bf26270 */
[----:B------:R-:W-:-:S04]  /*0f90*/  ISETP.GT.AND P1, PT, R20, -0x1, !P1 ;  /* 0xffffffff1400780c */ /* 0x000fc80004f24270 */
[----:B------:R-:W-:-:S13]  /*0fa0*/  PLOP3.LUT P1, PT, P1, P0, PT, 0x80, 0x8 ;  /* 0x000000000008781c */ /* 0x000fda0000f21070 */
[----:B------:R-:W-:Y:S05]  /*0fb0*/  @!P1 BRA `(.L_x_90) ;  /* 0x0000000000289947 */ /* 0x000fea0003800000 */
[----:B------:R-:W0:Y:S01]  /*0fc0*/  LDC.64 R12, c[0x0][0x380] ;  /* 0x0000e000ff0c7b82 */ /* 0x000e220000000a00 */
[----:B------:R-:W-:-:S04]  /*0fd0*/  IMAD R21, R21, UR6, R20 ;  /* 0x0000000615157c24 */ /* 0x000fc8000f8e0214 */
[----:B0-----:R-:W-:-:S05]  /*0fe0*/  IMAD.WIDE R12, R21, 0x3, R12 ;  /* 0x00000003150c7825 */ /* 0x001fca00078e020c */
[----:B------:R-:W2:Y:S04]  /*0ff0*/  LDG.E.U8 R15, desc[UR4][R12.64+0x2] ;  /* 0x000002040c0f7981 */ /* 0x000ea8000c1e1100 */
[----:B------:R-:W3:Y:S04]  /*1000*/  LDG.E.U8 R17, desc[UR4][R12.64+0x1] ;  /* 0x000001040c117981 */ /* 0x000ee8000c1e1100 */
[----:B------:R-:W4:Y:S01]  /*1010*/  LDG.E.U8 R14, desc[UR4][R12.64] ;  /* 0x000000040c0e7981 */ /* 0x000f22000c1e1100 */
[----:B------:R-:W-:Y:S02]  /*1020*/  VIADD R7, R7, 0x1 ;  /* 0x0000000107077836 */ /* 0x000fe40000000000 */
[----:B--2---:R-:W-:Y:S01]  /*1030*/  IMAD.IADD R2, R2, 0x1, R15 ;  /* 0x0000000102027824 */ /* 0x004fe200078e020f */
[----:B---3--:R-:W-:Y:S01]  /*1040*/  IADD3 R4, PT, PT, R4, R17, RZ ;  /* 0x0000001104047210 */ /* 0x008fe20007ffe0ff */
[----:B----4-:R-:W-:-:S07]  /*1050*/  IMAD.IADD R5, R5, 0x1, R14 ;  /* 0x0000000105057824 */ /* 0x010fce00078e020e */
.L_x_90:
[----:B------:R-:W-:Y:S05]  /*1060*/  BSYNC.RECONVERGENT B0 ;  /* 0x0000000000007941 */ /* 0x000fea0003800200 */
.L_x_87:
[----:B------:R-:W-:Y:S05]  /*1070*/  @P6 BRA `(.L_x_91) ;  /* 0xfffffff000706947 */ /* 0x000fea000383ffff */
.L_x_84:
[----:B------:R-:W-:-:S13]  /*1080*/  ISETP.GE.AND P0, PT, R7, 0x1, PT ;  /* 0x000000010700780c */ /* 0x000fda0003f06270 */
[----:B------:R-:W-:Y:S05]  /*1090*/  @!P0 EXIT ;  /* 0x000000000000894d */ /* 0x000fea0003800000 */
[-C--:B------:R-:W-:Y:S01]  /*10a0*/  IABS R6, R7.reuse ;  /* 0x0000000700067213 */ /* 0x080fe20000000000 */
[----:B------:R-:W0:Y:S01]  /*10b0*/  LDCU UR6, c[0x0][0x388] ;  /* 0x00007100ff0677ac */ /* 0x000e220008000800 */
[----:B------:R-:W-:Y:S02]  /*10c0*/  IABS R13, R2 ;  /* 0x00000002000d7213 */ /* 0x000fe40000000000 */
[----:B------:R-:W1:Y:S01]  /*10d0*/  I2F.RP R10, R6 ;  /* 0x00000006000a7306 */ /* 0x000e620000209400 */
[----:B------:R-:W-:Y:S02]  /*10e0*/  IABS R12, R7 ;  /* 0x00000007000c7213 */ /* 0x000fe40000000000 */
[----:B------:R-:W-:Y:S02]  /*10f0*/  IABS R14, R5 ;  /* 0x00000005000e7213 */ /* 0x000fe40000000000 */
[-C--:B------:R-:W-:Y:S01]  /*1100*/  LOP3.LUT R2, R2, R7.reuse, RZ, 0x3c, !PT ;  /* 0x0000000702027212 */ /* 0x080fe200078e3cff */
[----:B------:R-:W-:Y:S01]  /*1110*/  IMAD.MOV R15, RZ, RZ, -R12 ;  /* 0x000000ffff0f7224 */ /* 0x000fe200078e0a0c */
[----:B------:R-:W-:-:S02]  /*1120*/  LOP3.LUT R5, R5, R7, RZ, 0x3c, !PT ;  /* 0x0000000705057212 */ /* 0x000fc400078e3cff */
[----:B------:R-:W-:Y:S01]  /*1130*/  ISETP.GE.AND P4, PT, R2, RZ, PT ;  /* 0x000000ff0200720c */ /* 0x000fe20003f86270 */
[----:B-1----:R-:W1:Y:S01]  /*1140*/  MUFU.RCP R10, R10 ;  /* 0x0000000a000a7308 */ /* 0x002e620000001000 */
[----:B0-----:R-:W-:Y:S02]  /*1150*/  IMAD R3, R0, UR6, R3 ;  /* 0x0000000600037c24 */ /* 0x001fe4000f8e0203 */
[----:B-1----:R-:W-:-:S05]  /*1160*/  VIADD R8, R10, 0xffffffe ;  /* 0x0ffffffe0a087836 */ /* 0x002fca0000000000 */
[----:B------:R0:W1:Y:S02]  /*1170*/  F2I.FTZ.U32.TRUNC.NTZ R9, R8 ;  /* 0x0000000800097305 */ /* 0x000064000021f000 */
[----:B0-----:R-:W-:Y:S01]  /*1180*/  IMAD.MOV.U32 R8, RZ, RZ, RZ ;  /* 0x000000ffff087224 */ /* 0x001fe200078e00ff */
[----:B-1----:R-:W-:-:S05]  /*1190*/  IADD3 R11, PT, PT, RZ, -R9, RZ ;  /* 0x80000009ff0b7210 */ /* 0x002fca0007ffe0ff */
[----:B------:R-:W-:-:S04]  /*11a0*/  IMAD R11, R11, R6, RZ ;  /* 0x000000060b0b7224 */ /* 0x000fc800078e02ff */
[----:B------:R-:W-:Y:S01]  /*11b0*/  IMAD.HI.U32 R9, R9, R11, R8 ;  /* 0x0000000b09097227 */ /* 0x000fe200078e0008 */
[----:B------:R-:W-:Y:S02]  /*11c0*/  IABS R8, R4 ;  /* 0x0000000400087213 */ /* 0x000fe40000000000 */
[----:B------:R-:W-:-:S03]  /*11d0*/  LOP3.LUT R4, R4, R7, RZ, 0x3c, !PT ;  /* 0x0000000704047212 */ /* 0x000fc600078e3cff */
[----:B------:R-:W-:-:S04]  /*11e0*/  IMAD.HI.U32 R10, R9, R13, RZ ;  /* 0x0000000d090a7227 */ /* 0x000fc800078e00ff */
[----:B------:R-:W-:-:S04]  /*11f0*/  IMAD.HI.U32 R11, R9, R8, RZ ;  /* 0x00000008090b7227 */ /* 0x000fc800078e00ff */
[----:B------:R-:W-:-:S04]  /*1200*/  IMAD.HI.U32 R12, R9, R14, RZ ;  /* 0x0000000e090c7227 */ /* 0x000fc800078e00ff */
[-C--:B------:R-:W-:Y:S02]  /*1210*/  IMAD R9, R10, R15.reuse, R13 ;  /* 0x0000000f0a097224 */ /* 0x080fe400078e020d */
[-C--:B------:R-:W-:Y:S02]  /*1220*/  IMAD R13, R11, R15.reuse, R8 ;  /* 0x0000000f0b0d7224 */ /* 0x080fe400078e0208 */
[----:B------:R-:W-:Y:S01]  /*1230*/  IMAD R15, R12, R15, R14 ;  /* 0x0000000f0c0f7224 */ /* 0x000fe200078e020e */
[C---:B------:R-:W-:Y:S02]  /*1240*/  ISETP.GT.U32.AND P5, PT, R6.reuse, R9, PT ;  /* 0x000000090600720c */ /* 0x040fe40003fa4070 */
[C---:B------:R-:W-:Y:S02]  /*1250*/  ISETP.GT.U32.AND P6, PT, R6.reuse, R13, PT ;  /* 0x0000000d0600720c */ /* 0x040fe40003fc4070 */
[----:B------:R-:W-:-:S09]  /*1260*/  ISETP.GT.U32.AND P0, PT, R6, R15, PT ;  /* 0x0000000f0600720c */ /* 0x000fd20003f04070 */
[--C-:B------:R-:W-:Y:S02]  /*1270*/  @!P5 IMAD.IADD R9, R9, 0x1, -R6.reuse ;  /* 0x000000010909d824 */ /* 0x100fe400078e0a06 */
[-C--:B------:R-:W-:Y:S01]  /*1280*/  @!P6 IADD3 R13, PT, PT, R13, -R6.reuse, RZ ;  /* 0x800000060d0de210 */ /* 0x080fe20007ffe0ff */
[----:B------:R-:W-:Y:S01]  /*1290*/  @!P5 VIADD R10, R10, 0x1 ;  /* 0x000000010a0ad836 */ /* 0x000fe20000000000 */
[----:B------:R-:W-:Y:S01]  /*12a0*/  ISETP.GE.AND P5, PT, R4, RZ, PT ;  /* 0x000000ff0400720c */ /* 0x000fe20003fa6270 */
[----:B------:R-:W-:Y:S01]  /*12b0*/  @!P0 IMAD.IADD R15, R15, 0x1, -R6 ;  /* 0x000000010f0f8824 */ /* 0x000fe200078e0a06 */
[-C--:B------:R-:W-:Y:S01]  /*12c0*/  ISETP.GE.U32.AND P1, PT, R9, R6.reuse, PT ;  /* 0x000000060900720c */ /* 0x080fe20003f26070 */
[----:B------:R-:W-:Y:S01]  /*12d0*/  @!P6 VIADD R11, R11, 0x1 ;  /* 0x000000010b0be836 */ /* 0x000fe20000000000 */
[----:B------:R-:W0:Y:S01]  /*12e0*/  LDC.64 R8, c[0x0][0x380] ;  /* 0x0000e000ff087b82 */ /* 0x000e220000000a00 */
[-C--:B------:R-:W-:Y:S02]  /*12f0*/  ISETP.GE.U32.AND P2, PT, R13, R6.reuse, PT ;  /* 0x000000060d00720c */ /* 0x080fe40003f46070 */
[----:B------:R-:W-:-:S02]  /*1300*/  ISETP.GE.U32.AND P3, PT, R15, R6, PT ;  /* 0x000000060f00720c */ /* 0x000fc40003f66070 */
[----:B------:R-:W-:Y:S02]  /*1310*/  ISETP.GE.AND P6, PT, R5, RZ, PT ;  /* 0x000000ff0500720c */ /* 0x000fe40003fc6270 */
[----:B------:R-:W-:Y:S02]  /*1320*/  @!P0 IADD3 R12, PT, PT, R12, 0x1, RZ ;  /* 0x000000010c0c8810 */ /* 0x000fe40007ffe0ff */
[----:B------:R-:W-:Y:S02]  /*1330*/  ISETP.NE.AND P0, PT, R7, RZ, PT ;  /* 0x000000ff0700720c */ /* 0x000fe40003f05270 */
[----:B------:R-:W-:Y:S01]  /*1340*/  @P1 VIADD R10, R10, 0x1 ;  /* 0x000000010a0a1836 */ /* 0x000fe20000000000 */
[----:B------:R-:W-:Y:S02]  /*1350*/  LOP3.LUT R7, RZ, R7, RZ, 0x33, !PT ;  /* 0x00000007ff077212 */ /* 0x000fe400078e33ff */
[----:B------:R-:W-:Y:S02]  /*1360*/  @P2 VIADD R11, R11, 0x1 ;  /* 0x000000010b0b2836 */ /* 0x000fe40000000000 */
[----:B------:R-:W-:Y:S01]  /*1370*/  @P3 VIADD R12, R12, 0x1 ;  /* 0x000000010c0c3836 */ /* 0x000fe20000000000 */
[----:B------:R-:W-:Y:S01]  /*1380*/  @!P4 IADD3 R10, PT, PT, -R10, RZ, RZ ;  /* 0x000000ff0a0ac210 */ /* 0x000fe20007ffe1ff */
[----:B------:R-:W-:-:S02]  /*1390*/  @!P5 IMAD.MOV R11, RZ, RZ, -R11 ;  /* 0x000000ffff0bd224 */ /* 0x000fc400078e0a0b */
[----:B------:R-:W-:-:S03]  /*13a0*/  @!P6 IMAD.MOV R12, RZ, RZ, -R12 ;  /* 0x000000ffff0ce224 */ /* 0x000fc600078e0a0c */
[----:B------:R-:W-:Y:S01]  /*13b0*/  SEL R11, R7, R11, !P0 ;  /* 0x0000000b070b7207 */ /* 0x000fe20004000000 */
[----:B0-----:R-:W-:Y:S01]  /*13c0*/  IMAD.WIDE R8, R3, 0x3, R8 ;  /* 0x0000000303087825 */ /* 0x001fe200078e0208 */
[C---:B------:R-:W-:Y:S02]  /*13d0*/  SEL R3, R7.reuse, R10, !P0 ;  /* 0x0000000a07037207 */ /* 0x040fe40004000000 */
[----:B------:R-:W-:Y:S02]  /*13e0*/  SEL R7, R7, R12, !P0 ;  /* 0x0000000c07077207 */ /* 0x000fe40004000000 */
[----:B------:R-:W-:Y:S04]  /*13f0*/  STG.E.U8 desc[UR4][R8.64+0x1], R11 ;  /* 0x0000010b08007986 */ /* 0x000fe8000c101104 */
[----:B------:R-:W-:Y:S04]  /*1400*/  STG.E.U8 desc[UR4][R8.64+0x2], R3 ;  /* 0x0000020308007986 */ /* 0x000fe8000c101104 */
[----:B------:R-:W-:Y:S01]  /*1410*/  STG.E.U8 desc[UR4][R8.64], R7 ;  /* 0x0000000708007986 */ /* 0x000fe2000c101104 */
[----:B------:R-:W-:Y:S05]  /*1420*/  EXIT ;  /* 0x000000000000794d */ /* 0x000fea0003800000 */
.L_x_92:
        /* <DEDUP_REMOVED lines=13> */
.L_x_99:


//--------------------- .text._Z15GrayscaleKernelP5Pixelii --------------------------
	.section	.text._Z15GrayscaleKernelP5Pixelii,"ax",@progbits
	.align	128
        .global         _Z15GrayscaleKernelP5Pixelii
        .type           _Z15GrayscaleKernelP5Pixelii,@function
        .size           _Z15GrayscaleKernelP5Pixelii,(.L_x_100 - _Z15GrayscaleKernelP5Pixelii)
        .other          _Z15GrayscaleKernelP5Pixelii,@"STO_CUDA_ENTRY STV_DEFAULT"
_Z15GrayscaleKernelP5Pixelii:
.text._Z15GrayscaleKernelP5Pixelii:
        /* <DEDUP_REMOVED lines=15> */
[----:B------:R-:W-:-:S04]  /*00f0*/  IMAD R5, R5, UR6, R0 ;  /* 0x0000000605057c24 */ /* 0x000fc8000f8e0200 */
[----:B0-----:R-:W-:-:S05]  /*0100*/  IMAD.WIDE R2, R5, 0x3, R2 ;  /* 0x0000000305027825 */ /* 0x001fca00078e0202 */
[----:B-1----:R-:W2:Y:S04]  /*0110*/  LDG.E.U8 R5, desc[UR4][R2.64+0x2] ;  /* 0x0000020402057981 */ /* 0x002ea8000c1e1100 */
[----:B------:R-:W3:Y:S04]  /*0120*/  LDG.E.U8 R4, desc[UR4][R2.64+0x1] ;  /* 0x0000010402047981 */ /* 0x000ee8000c1e1100 */
[----:B------:R-:W4:Y:S01]  /*0130*/  LDG.E.U8 R0, desc[UR4][R2.64] ;  /* 0x0000000402007981 */ /* 0x000f22000c1e1100 */
[----:B--2---:R-:W-:Y:S02]  /*0140*/  I2FP.F32.U32 R5, R5 ;  /* 0x0000000500057245 */ /* 0x004fe40000201000 */
[----:B---3--:R-:W-:-:S03]  /*0150*/  I2FP.F32.U32 R4, R4 ;  /* 0x0000000400047245 */ /* 0x008fc60000201000 */
[----:B------:R-:W-:Y:S01]  /*0160*/  FMUL R5, R5, 0.29899999499320983887 ;  /* 0x3e99168705057820 */ /* 0x000fe20000400000 */
[----:B----4-:R-:W-:-:S03]  /*0170*/  I2FP.F32.U32 R7, R0 ;  /* 0x0000000000077245 */ /* 0x010fc60000201000 */
[----:B------:R-:W-:-:S04]  /*0180*/  FFMA R4, R4, 0.58700001239776611328, R5 ;  /* 0x3f1645a204047823 */ /* 0x000fc80000000005 */
[----:B------:R-:W-:-:S04]  /*0190*/  FFMA R4, R7, 0.11400000005960464478, R4 ;  /* 0x3de978d507047823 */ /* 0x000fc80000000004 */
[----:B------:R-:W0:Y:S02]  /*01a0*/  F2I.U32.TRUNC.NTZ R5, R4 ;  /* 0x0000000400057305 */ /* 0x000e24000020f000 */
[----:B0-----:R-:W-:Y:S04]  /*01b0*/  STG.E.U8 desc[UR4][R2.64+0x2], R5 ;  /* 0x0000020502007986 */ /* 0x001fe8000c101104 */
[----:B------:R-:W-:Y:S04]  /*01c0*/  STG.E.U8 desc[UR4][R2.64+0x1], R5 ;  /* 0x0000010502007986 */ /* 0x000fe8000c101104 */
[----:B------:R-:W-:Y:S01]  /*01d0*/  STG.E.U8 desc[UR4][R2.64], R5 ;  /* 0x0000000502007986 */ /* 0x000fe2000c101104 */
[----:B------:R-:W-:Y:S05]  /*01e0*/  EXIT ;  /* 0x000000000000794d */ /* 0x000fea0003800000 */
.L_x_93:
        /* <DEDUP_REMOVED lines=9> */
.L_x_100:


//--------------------- .nv.shared._Z10reduce_maxILj15EEvPiS0_i --------------------------
	.section	.nv.shared._Z10reduce_maxILj15EEvPiS0_i,"aw",@nobits
	.sectionflags	@""
	.align	16
	.zero		1024


//--------------------- .nv.shared.reserved.0     --------------------------
	.section	.nv.shared.reserved.0,"aw",@nobits
	.weak		__nv_reservedSMEM_offset_0_alias
	.size		__nv_reservedSMEM_offset_0_alias, 0, 64
	.other		__nv_reservedSMEM_offset_0_alias,@"STO_CUDA_RESERVED_SHARED STV_DEFAULT"
__nv_reservedSMEM_offset_0_alias:
	.zero		0
	.zero		64


//--------------------- .nv.shared._Z10reduce_maxILj512EEvPiS0_i --------------------------
	.section	.nv.shared._Z10reduce_maxILj512EEvPiS0_i,"aw",@nobits
	.sectionflags	@""
	.align	16
	.zero		1024


//--------------------- .nv.shared._Z15transformPixelsP5PixelPiii --------------------------
	.section	.nv.shared._Z15transformPixelsP5PixelPiii,"aw",@nobits
	.sectionflags	@""
	.align	16
	.zero		1024


//--------------------- .nv.shared._Z22FilterAndOutlineKernelP5PixelS0_iiPiibbb --------------------------
	.section	.nv.shared._Z22FilterAndOutlineKernelP5PixelS0_iiPiibbb,"aw",@nobits
	.sectionflags	@""
	.align	16
	.zero		1024


//--------------------- .nv.shared._Z23ClassifyAndFilterColorsP5PixeliiPiS1_S1_S0_S0_S0_ --------------------------
	.section	.nv.shared._Z23ClassifyAndFilterColorsP5PixeliiPiS1_S1_S0_S0_S0_,"aw",@nobits
	.sectionflags	@""
	.align	16
	.zero		1024


//--------------------- .nv.shared._Z14PixelateKernelP5Pixeliii --------------------------
	.section	.nv.shared._Z14PixelateKernelP5Pixeliii,"aw",@nobits
	.sectionflags	@""
	.align	16
	.zero		1024


//--------------------- .nv.shared._Z15GrayscaleKernelP5Pixelii --------------------------
	.section	.nv.shared._Z15GrayscaleKernelP5Pixelii,"aw",@nobits
	.sectionflags	@""
	.align	16
	.zero		1024


//--------------------- .nv.constant0._Z10reduce_maxILj15EEvPiS0_i --------------------------
	.section	.nv.constant0._Z10reduce_maxILj15EEvPiS0_i,"a",@progbits
	.sectionflags	@""
	.align	4
.nv.constant0._Z10reduce_maxILj15EEvPiS0_i:
	.zero		916


//--------------------- .nv.constant0._Z10reduce_maxILj512EEvPiS0_i --------------------------
	.section	.nv.constant0._Z10reduce_maxILj512EEvPiS0_i,"a",@progbits
	.sectionflags	@""
	.align	4
.nv.constant0._Z10reduce_maxILj512EEvPiS0_i:
	.zero		916


//--------------------- .nv.constant0._Z15transformPixelsP5PixelPiii --------------------------
	.section	.nv.constant0._Z15transformPixelsP5PixelPiii,"a",@progbits
	.sectionflags	@""
	.align	4
.nv.constant0._Z15transformPixelsP5PixelPiii:
	.zero		920


//--------------------- .nv.constant0._Z22FilterAndOutlineKernelP5PixelS0_iiPiibbb --------------------------
	.section	.nv.constant0._Z22FilterAndOutlineKernelP5PixelS0_iiPiibbb,"a",@progbits
	.sectionflags	@""
	.align	4
.nv.constant0._Z22FilterAndOutlineKernelP5PixelS0_iiPiibbb:
	.zero		935


//--------------------- .nv.constant0._Z23ClassifyAndFilterColorsP5PixeliiPiS1_S1_S0_S0_S0_ --------------------------
	.section	.nv.constant0._Z23ClassifyAndFilterColorsP5PixeliiPiS1_S1_S0_S0_S0_,"a",@progbits
	.sectionflags	@""
	.align	4
.nv.constant0._Z23ClassifyAndFilterColorsP5PixeliiPiS1_S1_S0_S0_S0_:
	.zero		960


//--------------------- .nv.constant0._Z14PixelateKernelP5Pixeliii --------------------------
	.section	.nv.constant0._Z14PixelateKernelP5Pixeliii,"a",@progbits
	.sectionflags	@""
	.align	4
.nv.constant0._Z14PixelateKernelP5Pixeliii:
	.zero		916


//--------------------- .nv.constant0._Z15GrayscaleKernelP5Pixelii --------------------------
	.section	.nv.constant0._Z15GrayscaleKernelP5Pixelii,"a",@progbits
	.sectionflags	@""
	.align	4
.nv.constant0._Z15GrayscaleKernelP5Pixelii:
	.zero		912


//--------------------- SYMBOLS --------------------------

	.type		.nv.reservedSmem.offset0,@object
	.size		.nv.reservedSmem.offset0,0x4
	.type		.nv.reservedSmem.cap,@object
	.size		.nv.reservedSmem.cap,0x4
